//
// Generated by NVIDIA NVVM Compiler
//
// Compiler Build ID: CL-36424714
// Cuda compilation tools, release 13.0, V13.0.88
// Based on NVVM 20.0.0
//

.version 9.0
.target sm_100
.address_size 64

	// .globl	_Z22UpdatePositionVelocityP8Particle
.global .align 4 .f32 kDeltaT = 0f399D4952;
.global .align 4 .f32 kGravitationalConstant = 0f2E92C4F8;
.global .align 4 .f32 kDDistance;

.visible .entry _Z22UpdatePositionVelocityP8Particle(
	.param .u64 .ptr .align 1 _Z22UpdatePositionVelocityP8Particle_param_0
)
{
	.reg .pred 	%p<2>;
	.reg .b32 	%r<5>;
	.reg .b32 	%f<55>;
	.reg .b64 	%rd<5>;

	ld.param.u64 	%rd1, [_Z22UpdatePositionVelocityP8Particle_param_0];
	mov.u32 	%r2, %tid.x;
	mov.u32 	%r3, %ctaid.x;
	mov.u32 	%r4, %ntid.x;
	mad.lo.s32 	%r1, %r3, %r4, %r2;
	setp.gt.s32 	%p1, %r1, 2;
	@%p1 bra 	$L__BB0_2;
	cvta.to.global.u64 	%rd2, %rd1;
	mul.wide.s32 	%rd3, %r1, 160;
	add.s64 	%rd4, %rd2, %rd3;
	ld.global.f32 	%f1, [%rd4+88];
	ld.global.f32 	%f2, [%rd4+92];
	ld.global.f32 	%f3, [%rd4+96];
	ld.global.f32 	%f4, [%rd4+100];
	ld.global.f32 	%f5, [%rd4+104];
	ld.global.f32 	%f6, [%rd4+108];
	ld.global.f32 	%f7, [%rd4+64];
	fma.rn.f32 	%f8, %f1, 0f40000000, %f7;
	ld.global.f32 	%f9, [%rd4+68];
	fma.rn.f32 	%f10, %f2, 0f40000000, %f9;
	ld.global.f32 	%f11, [%rd4+72];
	fma.rn.f32 	%f12, %f3, 0f40000000, %f11;
	ld.global.f32 	%f13, [%rd4+76];
	fma.rn.f32 	%f14, %f4, 0f40000000, %f13;
	ld.global.f32 	%f15, [%rd4+80];
	fma.rn.f32 	%f16, %f5, 0f40000000, %f15;
	ld.global.f32 	%f17, [%rd4+84];
	fma.rn.f32 	%f18, %f6, 0f40000000, %f17;
	ld.global.f32 	%f19, [%rd4+112];
	ld.global.f32 	%f20, [%rd4+116];
	ld.global.f32 	%f21, [%rd4+120];
	ld.global.f32 	%f22, [%rd4+124];
	ld.global.f32 	%f23, [%rd4+128];
	ld.global.f32 	%f24, [%rd4+132];
	fma.rn.f32 	%f25, %f19, 0f40000000, %f8;
	fma.rn.f32 	%f26, %f20, 0f40000000, %f10;
	fma.rn.f32 	%f27, %f21, 0f40000000, %f12;
	fma.rn.f32 	%f28, %f22, 0f40000000, %f14;
	fma.rn.f32 	%f29, %f23, 0f40000000, %f16;
	fma.rn.f32 	%f30, %f24, 0f40000000, %f18;
	ld.global.f32 	%f31, [%rd4+136];
	add.f32 	%f32, %f25, %f31;
	ld.global.f32 	%f33, [%rd4+140];
	add.f32 	%f34, %f26, %f33;
	ld.global.f32 	%f35, [%rd4+144];
	add.f32 	%f36, %f27, %f35;
	ld.global.f32 	%f37, [%rd4+148];
	add.f32 	%f38, %f28, %f37;
	ld.global.f32 	%f39, [%rd4+152];
	add.f32 	%f40, %f29, %f39;
	ld.global.f32 	%f41, [%rd4+156];
	add.f32 	%f42, %f30, %f41;
	ld.global.f32 	%f43, [%rd4];
	fma.rn.f32 	%f44, %f32, 0f3851B718, %f43;
	ld.global.f32 	%f45, [%rd4+4];
	fma.rn.f32 	%f46, %f34, 0f3851B718, %f45;
	ld.global.f32 	%f47, [%rd4+8];
	fma.rn.f32 	%f48, %f36, 0f3851B718, %f47;
	ld.global.f32 	%f49, [%rd4+12];
	fma.rn.f32 	%f50, %f38, 0f3851B718, %f49;
	ld.global.f32 	%f51, [%rd4+16];
	fma.rn.f32 	%f52, %f40, 0f3851B718, %f51;
	ld.global.f32 	%f53, [%rd4+20];
	fma.rn.f32 	%f54, %f42, 0f3851B718, %f53;
	st.global.f32 	[%rd4], %f44;
	st.global.f32 	[%rd4+4], %f46;
	st.global.f32 	[%rd4+8], %f48;
	st.global.f32 	[%rd4+12], %f50;
	st.global.f32 	[%rd4+16], %f52;
	st.global.f32 	[%rd4+20], %f54;
$L__BB0_2:
	ret;

}
	// .globl	_Z18CalculatePotentialP8Particle
.visible .entry _Z18CalculatePotentialP8Particle(
	.param .u64 .ptr .align 1 _Z18CalculatePotentialP8Particle_param_0
)
{
	.reg .pred 	%p<5>;
	.reg .b32 	%r<5>;
	.reg .b32 	%f<58>;
	.reg .b64 	%rd<6>;

	ld.param.u64 	%rd3, [_Z18CalculatePotentialP8Particle_param_0];
	cvta.to.global.u64 	%rd1, %rd3;
	mov.u32 	%r2, %tid.x;
	mov.u32 	%r3, %ctaid.x;
	mov.u32 	%r4, %ntid.x;
	mad.lo.s32 	%r1, %r3, %r4, %r2;
	setp.gt.s32 	%p1, %r1, 2;
	@%p1 bra 	$L__BB1_5;
	mul.wide.s32 	%rd4, %r1, 160;
	add.s64 	%rd5, %rd1, %rd4;
	add.s64 	%rd2, %rd5, 32;
	setp.eq.s32 	%p2, %r1, 0;
	ld.global.f32 	%f1, [%rd5+24];
	ld.global.f32 	%f2, [%rd5];
	ld.global.f32 	%f3, [%rd5+4];
	ld.global.f32 	%f4, [%rd5+8];
	mov.f32 	%f57, 0f00000000;
	@%p2 bra 	$L__BB1_3;
	mul.f32 	%f10, %f1, 0fAE92C4F8;
	ld.global.f32 	%f11, [%rd1+24];
	mul.f32 	%f12, %f10, %f11;
	ld.global.f32 	%f13, [%rd1];
	sub.f32 	%f14, %f13, %f2;
	ld.global.f32 	%f15, [%rd1+4];
	sub.f32 	%f16, %f15, %f3;
	ld.global.f32 	%f17, [%rd1+8];
	sub.f32 	%f18, %f17, %f4;
	mul.f32 	%f19, %f16, %f16;
	fma.rn.f32 	%f20, %f14, %f14, %f19;
	fma.rn.f32 	%f21, %f18, %f18, %f20;
	add.f32 	%f22, %f21, 0f00000000;
	sqrt.rn.f32 	%f23, %f22;
	div.rn.f32 	%f24, %f12, %f23;
	add.f32 	%f57, %f24, 0f00000000;
	setp.eq.s32 	%p3, %r1, 1;
	@%p3 bra 	$L__BB1_4;
$L__BB1_3:
	mul.f32 	%f25, %f1, 0fAE92C4F8;
	ld.global.f32 	%f26, [%rd1+184];
	mul.f32 	%f27, %f25, %f26;
	ld.global.f32 	%f28, [%rd1+160];
	sub.f32 	%f29, %f28, %f2;
	ld.global.f32 	%f30, [%rd1+164];
	sub.f32 	%f31, %f30, %f3;
	ld.global.f32 	%f32, [%rd1+168];
	sub.f32 	%f33, %f32, %f4;
	mul.f32 	%f34, %f31, %f31;
	fma.rn.f32 	%f35, %f29, %f29, %f34;
	fma.rn.f32 	%f36, %f33, %f33, %f35;
	add.f32 	%f37, %f36, 0f00000000;
	sqrt.rn.f32 	%f38, %f37;
	div.rn.f32 	%f39, %f27, %f38;
	add.f32 	%f57, %f57, %f39;
	st.global.f32 	[%rd2], %f57;
	setp.eq.s32 	%p4, %r1, 2;
	@%p4 bra 	$L__BB1_5;
$L__BB1_4:
	mul.f32 	%f40, %f1, 0fAE92C4F8;
	ld.global.f32 	%f41, [%rd1+344];
	mul.f32 	%f42, %f40, %f41;
	ld.global.f32 	%f43, [%rd1+320];
	sub.f32 	%f44, %f43, %f2;
	ld.global.f32 	%f45, [%rd1+324];
	sub.f32 	%f46, %f45, %f3;
	ld.global.f32 	%f47, [%rd1+328];
	sub.f32 	%f48, %f47, %f4;
	mul.f32 	%f49, %f46, %f46;
	fma.rn.f32 	%f50, %f44, %f44, %f49;
	fma.rn.f32 	%f51, %f48, %f48, %f50;
	add.f32 	%f52, %f51, 0f00000000;
	sqrt.rn.f32 	%f53, %f52;
	div.rn.f32 	%f54, %f42, %f53;
	add.f32 	%f55, %f57, %f54;
	st.global.f32 	[%rd2], %f55;
$L__BB1_5:
	ret;

}
	// .globl	_Z16CalculateKineticP8Particle
.visible .entry _Z16CalculateKineticP8Particle(
	.param .u64 .ptr .align 1 _Z16CalculateKineticP8Particle_param_0
)
{
	.reg .pred 	%p<2>;
	.reg .b32 	%r<5>;
	.reg .b32 	%f<10>;
	.reg .b64 	%rd<5>;
	.reg .b64 	%fd<6>;

	ld.param.u64 	%rd1, [_Z16CalculateKineticP8Particle_param_0];
	mov.u32 	%r2, %tid.x;
	mov.u32 	%r3, %ctaid.x;
	mov.u32 	%r4, %ntid.x;
	mad.lo.s32 	%r1, %r3, %r4, %r2;
	setp.gt.s32 	%p1, %r1, 2;
	@%p1 bra 	$L__BB2_2;
	cvta.to.global.u64 	%rd2, %rd1;
	mul.wide.s32 	%rd3, %r1, 160;
	add.s64 	%rd4, %rd2, %rd3;
	ld.global.f32 	%f1, [%rd4+24];
	cvt.f64.f32 	%fd1, %f1;
	mul.f64 	%fd2, %fd1, 0d3FE0000000000000;
	ld.global.f32 	%f2, [%rd4+12];
	ld.global.f32 	%f3, [%rd4+16];
	mul.f32 	%f4, %f3, %f3;
	fma.rn.f32 	%f5, %f2, %f2, %f4;
	ld.global.f32 	%f6, [%rd4+20];
	fma.rn.f32 	%f7, %f6, %f6, %f5;
	sqrt.rn.f32 	%f8, %f7;
	cvt.f64.f32 	%fd3, %f8;
	mul.f64 	%fd4, %fd2, %fd3;
	mul.f64 	%fd5, %fd4, %fd3;
	cvt.rn.f32.f64 	%f9, %fd5;
	st.global.f32 	[%rd4+36], %f9;
$L__BB2_2:
	ret;

}
	// .globl	_Z8DeriveKSILi1EEvP8Particle
.visible .entry _Z8DeriveKSILi1EEvP8Particle(
	.param .u64 .ptr .align 1 _Z8DeriveKSILi1EEvP8Particle_param_0
)
{
	.reg .pred 	%p<5>;
	.reg .b32 	%r<5>;
	.reg .b32 	%f<146>;
	.reg .b64 	%rd<5>;

	ld.param.u64 	%rd3, [_Z8DeriveKSILi1EEvP8Particle_param_0];
	cvta.to.global.u64 	%rd1, %rd3;
	mov.u32 	%r2, %tid.x;
	mov.u32 	%r3, %ctaid.x;
	mov.u32 	%r4, %ntid.x;
	mad.lo.s32 	%r1, %r3, %r4, %r2;
	setp.gt.s32 	%p1, %r1, 2;
	@%p1 bra 	$L__BB3_8;
	mul.wide.s32 	%rd4, %r1, 160;
	add.s64 	%rd2, %rd1, %rd4;
	setp.eq.s32 	%p2, %r1, 0;
	mov.f32 	%f140, 0f00000000;
	mov.f32 	%f141, %f140;
	mov.f32 	%f142, %f140;
	@%p2 bra 	$L__BB3_3;
	ld.global.f32 	%f20, [%rd2+40];
	ld.global.f32 	%f21, [%rd2+44];
	ld.global.f32 	%f22, [%rd2+48];
	ld.global.f32 	%f23, [%rd2];
	fma.rn.f32 	%f24, %f20, 0f399D4952, %f23;
	ld.global.f32 	%f25, [%rd2+4];
	fma.rn.f32 	%f26, %f21, 0f399D4952, %f25;
	ld.global.f32 	%f27, [%rd2+8];
	fma.rn.f32 	%f28, %f22, 0f399D4952, %f27;
	ld.global.f32 	%f29, [%rd1+40];
	ld.global.f32 	%f30, [%rd1+44];
	ld.global.f32 	%f31, [%rd1+48];
	ld.global.f32 	%f32, [%rd1];
	fma.rn.f32 	%f33, %f29, 0f399D4952, %f32;
	ld.global.f32 	%f34, [%rd1+4];
	fma.rn.f32 	%f35, %f30, 0f399D4952, %f34;
	ld.global.f32 	%f36, [%rd1+8];
	fma.rn.f32 	%f37, %f31, 0f399D4952, %f36;
	sub.f32 	%f38, %f33, %f24;
	sub.f32 	%f39, %f35, %f26;
	sub.f32 	%f40, %f37, %f28;
	mul.f32 	%f41, %f39, %f39;
	fma.rn.f32 	%f42, %f38, %f38, %f41;
	fma.rn.f32 	%f43, %f40, %f40, %f42;
	add.f32 	%f44, %f43, 0f00000000;
	sqrt.rn.f32 	%f45, %f44;
	mul.f32 	%f46, %f38, 0f2E92C4F8;
	mul.f32 	%f47, %f39, 0f2E92C4F8;
	mul.f32 	%f48, %f40, 0f2E92C4F8;
	ld.global.f32 	%f49, [%rd1+24];
	mul.f32 	%f50, %f46, %f49;
	mul.f32 	%f51, %f47, %f49;
	mul.f32 	%f52, %f49, %f48;
	mul.f32 	%f53, %f45, %f45;
	mul.f32 	%f54, %f45, %f53;
	div.rn.f32 	%f55, %f50, %f54;
	div.rn.f32 	%f56, %f51, %f54;
	div.rn.f32 	%f57, %f52, %f54;
	add.f32 	%f140, %f55, 0f00000000;
	add.f32 	%f141, %f56, 0f00000000;
	add.f32 	%f142, %f57, 0f00000000;
$L__BB3_3:
	setp.eq.s32 	%p3, %r1, 1;
	@%p3 bra 	$L__BB3_5;
	ld.global.f32 	%f58, [%rd2+40];
	ld.global.f32 	%f59, [%rd2+44];
	ld.global.f32 	%f60, [%rd2+48];
	ld.global.f32 	%f61, [%rd2];
	fma.rn.f32 	%f62, %f58, 0f399D4952, %f61;
	ld.global.f32 	%f63, [%rd2+4];
	fma.rn.f32 	%f64, %f59, 0f399D4952, %f63;
	ld.global.f32 	%f65, [%rd2+8];
	fma.rn.f32 	%f66, %f60, 0f399D4952, %f65;
	ld.global.f32 	%f67, [%rd1+200];
	ld.global.f32 	%f68, [%rd1+204];
	ld.global.f32 	%f69, [%rd1+208];
	ld.global.f32 	%f70, [%rd1+160];
	fma.rn.f32 	%f71, %f67, 0f399D4952, %f70;
	ld.global.f32 	%f72, [%rd1+164];
	fma.rn.f32 	%f73, %f68, 0f399D4952, %f72;
	ld.global.f32 	%f74, [%rd1+168];
	fma.rn.f32 	%f75, %f69, 0f399D4952, %f74;
	sub.f32 	%f76, %f71, %f62;
	sub.f32 	%f77, %f73, %f64;
	sub.f32 	%f78, %f75, %f66;
	mul.f32 	%f79, %f77, %f77;
	fma.rn.f32 	%f80, %f76, %f76, %f79;
	fma.rn.f32 	%f81, %f78, %f78, %f80;
	add.f32 	%f82, %f81, 0f00000000;
	sqrt.rn.f32 	%f83, %f82;
	mul.f32 	%f84, %f76, 0f2E92C4F8;
	mul.f32 	%f85, %f77, 0f2E92C4F8;
	mul.f32 	%f86, %f78, 0f2E92C4F8;
	ld.global.f32 	%f87, [%rd1+184];
	mul.f32 	%f88, %f84, %f87;
	mul.f32 	%f89, %f85, %f87;
	mul.f32 	%f90, %f87, %f86;
	mul.f32 	%f91, %f83, %f83;
	mul.f32 	%f92, %f83, %f91;
	div.rn.f32 	%f93, %f88, %f92;
	div.rn.f32 	%f94, %f89, %f92;
	div.rn.f32 	%f95, %f90, %f92;
	add.f32 	%f140, %f140, %f93;
	add.f32 	%f141, %f141, %f94;
	add.f32 	%f142, %f142, %f95;
$L__BB3_5:
	setp.eq.s32 	%p4, %r1, 2;
	@%p4 bra 	$L__BB3_7;
	ld.global.f32 	%f96, [%rd2+40];
	ld.global.f32 	%f97, [%rd2+44];
	ld.global.f32 	%f98, [%rd2+48];
	ld.global.f32 	%f99, [%rd2];
	fma.rn.f32 	%f100, %f96, 0f399D4952, %f99;
	ld.global.f32 	%f101, [%rd2+4];
	fma.rn.f32 	%f102, %f97, 0f399D4952, %f101;
	ld.global.f32 	%f103, [%rd2+8];
	fma.rn.f32 	%f104, %f98, 0f399D4952, %f103;
	ld.global.f32 	%f105, [%rd1+360];
	ld.global.f32 	%f106, [%rd1+364];
	ld.global.f32 	%f107, [%rd1+368];
	ld.global.f32 	%f108, [%rd1+320];
	fma.rn.f32 	%f109, %f105, 0f399D4952, %f108;
	ld.global.f32 	%f110, [%rd1+324];
	fma.rn.f32 	%f111, %f106, 0f399D4952, %f110;
	ld.global.f32 	%f112, [%rd1+328];
	fma.rn.f32 	%f113, %f107, 0f399D4952, %f112;
	sub.f32 	%f114, %f109, %f100;
	sub.f32 	%f115, %f111, %f102;
	sub.f32 	%f116, %f113, %f104;
	mul.f32 	%f117, %f115, %f115;
	fma.rn.f32 	%f118, %f114, %f114, %f117;
	fma.rn.f32 	%f119, %f116, %f116, %f118;
	add.f32 	%f120, %f119, 0f00000000;
	sqrt.rn.f32 	%f121, %f120;
	mul.f32 	%f122, %f114, 0f2E92C4F8;
	mul.f32 	%f123, %f115, 0f2E92C4F8;
	mul.f32 	%f124, %f116, 0f2E92C4F8;
	ld.global.f32 	%f125, [%rd1+344];
	mul.f32 	%f126, %f122, %f125;
	mul.f32 	%f127, %f123, %f125;
	mul.f32 	%f128, %f125, %f124;
	mul.f32 	%f129, %f121, %f121;
	mul.f32 	%f130, %f121, %f129;
	div.rn.f32 	%f131, %f126, %f130;
	div.rn.f32 	%f132, %f127, %f130;
	div.rn.f32 	%f133, %f128, %f130;
	add.f32 	%f140, %f140, %f131;
	add.f32 	%f141, %f141, %f132;
	add.f32 	%f142, %f142, %f133;
$L__BB3_7:
	ld.global.f32 	%f134, [%rd2+12];
	ld.global.f32 	%f135, [%rd2+16];
	ld.global.f32 	%f136, [%rd2+20];
	st.global.f32 	[%rd2+64], %f134;
	st.global.f32 	[%rd2+68], %f135;
	st.global.f32 	[%rd2+72], %f136;
	st.global.f32 	[%rd2+76], %f140;
	st.global.f32 	[%rd2+80], %f141;
	st.global.f32 	[%rd2+84], %f142;
$L__BB3_8:
	ret;

}
	// .globl	_Z8DeriveKSILi2EEvP8Particle
.visible .entry _Z8DeriveKSILi2EEvP8Particle(
	.param .u64 .ptr .align 1 _Z8DeriveKSILi2EEvP8Particle_param_0
)
{
	.reg .pred 	%p<5>;
	.reg .b32 	%r<5>;
	.reg .b32 	%f<146>;
	.reg .b64 	%rd<5>;

	ld.param.u64 	%rd3, [_Z8DeriveKSILi2EEvP8Particle_param_0];
	cvta.to.global.u64 	%rd1, %rd3;
	mov.u32 	%r2, %tid.x;
	mov.u32 	%r3, %ctaid.x;
	mov.u32 	%r4, %ntid.x;
	mad.lo.s32 	%r1, %r3, %r4, %r2;
	setp.gt.s32 	%p1, %r1, 2;
	@%p1 bra 	$L__BB4_8;
	mul.wide.s32 	%rd4, %r1, 160;
	add.s64 	%rd2, %rd1, %rd4;
	setp.eq.s32 	%p2, %r1, 0;
	mov.f32 	%f140, 0f00000000;
	mov.f32 	%f141, %f140;
	mov.f32 	%f142, %f140;
	@%p2 bra 	$L__BB4_3;
	ld.global.f32 	%f20, [%rd2+64];
	ld.global.f32 	%f21, [%rd2+68];
	ld.global.f32 	%f22, [%rd2+72];
	ld.global.f32 	%f23, [%rd2];
	fma.rn.f32 	%f24, %f20, 0f391D4952, %f23;
	ld.global.f32 	%f25, [%rd2+4];
	fma.rn.f32 	%f26, %f21, 0f391D4952, %f25;
	ld.global.f32 	%f27, [%rd2+8];
	fma.rn.f32 	%f28, %f22, 0f391D4952, %f27;
	ld.global.f32 	%f29, [%rd1+64];
	ld.global.f32 	%f30, [%rd1+68];
	ld.global.f32 	%f31, [%rd1+72];
	ld.global.f32 	%f32, [%rd1];
	fma.rn.f32 	%f33, %f29, 0f391D4952, %f32;
	ld.global.f32 	%f34, [%rd1+4];
	fma.rn.f32 	%f35, %f30, 0f391D4952, %f34;
	ld.global.f32 	%f36, [%rd1+8];
	fma.rn.f32 	%f37, %f31, 0f391D4952, %f36;
	sub.f32 	%f38, %f33, %f24;
	sub.f32 	%f39, %f35, %f26;
	sub.f32 	%f40, %f37, %f28;
	mul.f32 	%f41, %f39, %f39;
	fma.rn.f32 	%f42, %f38, %f38, %f41;
	fma.rn.f32 	%f43, %f40, %f40, %f42;
	add.f32 	%f44, %f43, 0f00000000;
	sqrt.rn.f32 	%f45, %f44;
	mul.f32 	%f46, %f38, 0f2E92C4F8;
	mul.f32 	%f47, %f39, 0f2E92C4F8;
	mul.f32 	%f48, %f40, 0f2E92C4F8;
	ld.global.f32 	%f49, [%rd1+24];
	mul.f32 	%f50, %f46, %f49;
	mul.f32 	%f51, %f47, %f49;
	mul.f32 	%f52, %f49, %f48;
	mul.f32 	%f53, %f45, %f45;
	mul.f32 	%f54, %f45, %f53;
	div.rn.f32 	%f55, %f50, %f54;
	div.rn.f32 	%f56, %f51, %f54;
	div.rn.f32 	%f57, %f52, %f54;
	add.f32 	%f140, %f55, 0f00000000;
	add.f32 	%f141, %f56, 0f00000000;
	add.f32 	%f142, %f57, 0f00000000;
$L__BB4_3:
	setp.eq.s32 	%p3, %r1, 1;
	@%p3 bra 	$L__BB4_5;
	ld.global.f32 	%f58, [%rd2+64];
	ld.global.f32 	%f59, [%rd2+68];
	ld.global.f32 	%f60, [%rd2+72];
	ld.global.f32 	%f61, [%rd2];
	fma.rn.f32 	%f62, %f58, 0f391D4952, %f61;
	ld.global.f32 	%f63, [%rd2+4];
	fma.rn.f32 	%f64, %f59, 0f391D4952, %f63;
	ld.global.f32 	%f65, [%rd2+8];
	fma.rn.f32 	%f66, %f60, 0f391D4952, %f65;
	ld.global.f32 	%f67, [%rd1+224];
	ld.global.f32 	%f68, [%rd1+228];
	ld.global.f32 	%f69, [%rd1+232];
	ld.global.f32 	%f70, [%rd1+160];
	fma.rn.f32 	%f71, %f67, 0f391D4952, %f70;
	ld.global.f32 	%f72, [%rd1+164];
	fma.rn.f32 	%f73, %f68, 0f391D4952, %f72;
	ld.global.f32 	%f74, [%rd1+168];
	fma.rn.f32 	%f75, %f69, 0f391D4952, %f74;
	sub.f32 	%f76, %f71, %f62;
	sub.f32 	%f77, %f73, %f64;
	sub.f32 	%f78, %f75, %f66;
	mul.f32 	%f79, %f77, %f77;
	fma.rn.f32 	%f80, %f76, %f76, %f79;
	fma.rn.f32 	%f81, %f78, %f78, %f80;
	add.f32 	%f82, %f81, 0f00000000;
	sqrt.rn.f32 	%f83, %f82;
	mul.f32 	%f84, %f76, 0f2E92C4F8;
	mul.f32 	%f85, %f77, 0f2E92C4F8;
	mul.f32 	%f86, %f78, 0f2E92C4F8;
	ld.global.f32 	%f87, [%rd1+184];
	mul.f32 	%f88, %f84, %f87;
	mul.f32 	%f89, %f85, %f87;
	mul.f32 	%f90, %f87, %f86;
	mul.f32 	%f91, %f83, %f83;
	mul.f32 	%f92, %f83, %f91;
	div.rn.f32 	%f93, %f88, %f92;
	div.rn.f32 	%f94, %f89, %f92;
	div.rn.f32 	%f95, %f90, %f92;
	add.f32 	%f140, %f140, %f93;
	add.f32 	%f141, %f141, %f94;
	add.f32 	%f142, %f142, %f95;
$L__BB4_5:
	setp.eq.s32 	%p4, %r1, 2;
	@%p4 bra 	$L__BB4_7;
	ld.global.f32 	%f96, [%rd2+64];
	ld.global.f32 	%f97, [%rd2+68];
	ld.global.f32 	%f98, [%rd2+72];
	ld.global.f32 	%f99, [%rd2];
	fma.rn.f32 	%f100, %f96, 0f391D4952, %f99;
	ld.global.f32 	%f101, [%rd2+4];
	fma.rn.f32 	%f102, %f97, 0f391D4952, %f101;
	ld.global.f32 	%f103, [%rd2+8];
	fma.rn.f32 	%f104, %f98, 0f391D4952, %f103;
	ld.global.f32 	%f105, [%rd1+384];
	ld.global.f32 	%f106, [%rd1+388];
	ld.global.f32 	%f107, [%rd1+392];
	ld.global.f32 	%f108, [%rd1+320];
	fma.rn.f32 	%f109, %f105, 0f391D4952, %f108;
	ld.global.f32 	%f110, [%rd1+324];
	fma.rn.f32 	%f111, %f106, 0f391D4952, %f110;
	ld.global.f32 	%f112, [%rd1+328];
	fma.rn.f32 	%f113, %f107, 0f391D4952, %f112;
	sub.f32 	%f114, %f109, %f100;
	sub.f32 	%f115, %f111, %f102;
	sub.f32 	%f116, %f113, %f104;
	mul.f32 	%f117, %f115, %f115;
	fma.rn.f32 	%f118, %f114, %f114, %f117;
	fma.rn.f32 	%f119, %f116, %f116, %f118;
	add.f32 	%f120, %f119, 0f00000000;
	sqrt.rn.f32 	%f121, %f120;
	mul.f32 	%f122, %f114, 0f2E92C4F8;
	mul.f32 	%f123, %f115, 0f2E92C4F8;
	mul.f32 	%f124, %f116, 0f2E92C4F8;
	ld.global.f32 	%f125, [%rd1+344];
	mul.f32 	%f126, %f122, %f125;
	mul.f32 	%f127, %f123, %f125;
	mul.f32 	%f128, %f125, %f124;
	mul.f32 	%f129, %f121, %f121;
	mul.f32 	%f130, %f121, %f129;
	div.rn.f32 	%f131, %f126, %f130;
	div.rn.f32 	%f132, %f127, %f130;
	div.rn.f32 	%f133, %f128, %f130;
	add.f32 	%f140, %f140, %f131;
	add.f32 	%f141, %f141, %f132;
	add.f32 	%f142, %f142, %f133;
$L__BB4_7:
	ld.global.f32 	%f134, [%rd2+12];
	ld.global.f32 	%f135, [%rd2+16];
	ld.global.f32 	%f136, [%rd2+20];
	st.global.f32 	[%rd2+88], %f134;
	st.global.f32 	[%rd2+92], %f135;
	st.global.f32 	[%rd2+96], %f136;
	st.global.f32 	[%rd2+100], %f140;
	st.global.f32 	[%rd2+104], %f141;
	st.global.f32 	[%rd2+108], %f142;
$L__BB4_8:
	ret;

}
	// .globl	_Z8DeriveKSILi3EEvP8Particle
.visible .entry _Z8DeriveKSILi3EEvP8Particle(
	.param .u64 .ptr .align 1 _Z8DeriveKSILi3EEvP8Particle_param_0
)
{
	.reg .pred 	%p<5>;
	.reg .b32 	%r<5>;
	.reg .b32 	%f<146>;
	.reg .b64 	%rd<5>;

	ld.param.u64 	%rd3, [_Z8DeriveKSILi3EEvP8Particle_param_0];
	cvta.to.global.u64 	%rd1, %rd3;
	mov.u32 	%r2, %tid.x;
	mov.u32 	%r3, %ctaid.x;
	mov.u32 	%r4, %ntid.x;
	mad.lo.s32 	%r1, %r3, %r4, %r2;
	setp.gt.s32 	%p1, %r1, 2;
	@%p1 bra 	$L__BB5_8;
	mul.wide.s32 	%rd4, %r1, 160;
	add.s64 	%rd2, %rd1, %rd4;
	setp.eq.s32 	%p2, %r1, 0;
	mov.f32 	%f140, 0f00000000;
	mov.f32 	%f141, %f140;
	mov.f32 	%f142, %f140;
	@%p2 bra 	$L__BB5_3;
	ld.global.f32 	%f20, [%rd2+88];
	ld.global.f32 	%f21, [%rd2+92];
	ld.global.f32 	%f22, [%rd2+96];
	ld.global.f32 	%f23, [%rd2];
	fma.rn.f32 	%f24, %f20, 0f391D4952, %f23;
	ld.global.f32 	%f25, [%rd2+4];
	fma.rn.f32 	%f26, %f21, 0f391D4952, %f25;
	ld.global.f32 	%f27, [%rd2+8];
	fma.rn.f32 	%f28, %f22, 0f391D4952, %f27;
	ld.global.f32 	%f29, [%rd1+88];
	ld.global.f32 	%f30, [%rd1+92];
	ld.global.f32 	%f31, [%rd1+96];
	ld.global.f32 	%f32, [%rd1];
	fma.rn.f32 	%f33, %f29, 0f391D4952, %f32;
	ld.global.f32 	%f34, [%rd1+4];
	fma.rn.f32 	%f35, %f30, 0f391D4952, %f34;
	ld.global.f32 	%f36, [%rd1+8];
	fma.rn.f32 	%f37, %f31, 0f391D4952, %f36;
	sub.f32 	%f38, %f33, %f24;
	sub.f32 	%f39, %f35, %f26;
	sub.f32 	%f40, %f37, %f28;
	mul.f32 	%f41, %f39, %f39;
	fma.rn.f32 	%f42, %f38, %f38, %f41;
	fma.rn.f32 	%f43, %f40, %f40, %f42;
	add.f32 	%f44, %f43, 0f00000000;
	sqrt.rn.f32 	%f45, %f44;
	mul.f32 	%f46, %f38, 0f2E92C4F8;
	mul.f32 	%f47, %f39, 0f2E92C4F8;
	mul.f32 	%f48, %f40, 0f2E92C4F8;
	ld.global.f32 	%f49, [%rd1+24];
	mul.f32 	%f50, %f46, %f49;
	mul.f32 	%f51, %f47, %f49;
	mul.f32 	%f52, %f49, %f48;
	mul.f32 	%f53, %f45, %f45;
	mul.f32 	%f54, %f45, %f53;
	div.rn.f32 	%f55, %f50, %f54;
	div.rn.f32 	%f56, %f51, %f54;
	div.rn.f32 	%f57, %f52, %f54;
	add.f32 	%f140, %f55, 0f00000000;
	add.f32 	%f141, %f56, 0f00000000;
	add.f32 	%f142, %f57, 0f00000000;
$L__BB5_3:
	setp.eq.s32 	%p3, %r1, 1;
	@%p3 bra 	$L__BB5_5;
	ld.global.f32 	%f58, [%rd2+88];
	ld.global.f32 	%f59, [%rd2+92];
	ld.global.f32 	%f60, [%rd2+96];
	ld.global.f32 	%f61, [%rd2];
	fma.rn.f32 	%f62, %f58, 0f391D4952, %f61;
	ld.global.f32 	%f63, [%rd2+4];
	fma.rn.f32 	%f64, %f59, 0f391D4952, %f63;
	ld.global.f32 	%f65, [%rd2+8];
	fma.rn.f32 	%f66, %f60, 0f391D4952, %f65;
	ld.global.f32 	%f67, [%rd1+248];
	ld.global.f32 	%f68, [%rd1+252];
	ld.global.f32 	%f69, [%rd1+256];
	ld.global.f32 	%f70, [%rd1+160];
	fma.rn.f32 	%f71, %f67, 0f391D4952, %f70;
	ld.global.f32 	%f72, [%rd1+164];
	fma.rn.f32 	%f73, %f68, 0f391D4952, %f72;
	ld.global.f32 	%f74, [%rd1+168];
	fma.rn.f32 	%f75, %f69, 0f391D4952, %f74;
	sub.f32 	%f76, %f71, %f62;
	sub.f32 	%f77, %f73, %f64;
	sub.f32 	%f78, %f75, %f66;
	mul.f32 	%f79, %f77, %f77;
	fma.rn.f32 	%f80, %f76, %f76, %f79;
	fma.rn.f32 	%f81, %f78, %f78, %f80;
	add.f32 	%f82, %f81, 0f00000000;
	sqrt.rn.f32 	%f83, %f82;
	mul.f32 	%f84, %f76, 0f2E92C4F8;
	mul.f32 	%f85, %f77, 0f2E92C4F8;
	mul.f32 	%f86, %f78, 0f2E92C4F8;
	ld.global.f32 	%f87, [%rd1+184];
	mul.f32 	%f88, %f84, %f87;
	mul.f32 	%f89, %f85, %f87;
	mul.f32 	%f90, %f87, %f86;
	mul.f32 	%f91, %f83, %f83;
	mul.f32 	%f92, %f83, %f91;
	div.rn.f32 	%f93, %f88, %f92;
	div.rn.f32 	%f94, %f89, %f92;
	div.rn.f32 	%f95, %f90, %f92;
	add.f32 	%f140, %f140, %f93;
	add.f32 	%f141, %f141, %f94;
	add.f32 	%f142, %f142, %f95;
$L__BB5_5:
	setp.eq.s32 	%p4, %r1, 2;
	@%p4 bra 	$L__BB5_7;
	ld.global.f32 	%f96, [%rd2+88];
	ld.global.f32 	%f97, [%rd2+92];
	ld.global.f32 	%f98, [%rd2+96];
	ld.global.f32 	%f99, [%rd2];
	fma.rn.f32 	%f100, %f96, 0f391D4952, %f99;
	ld.global.f32 	%f101, [%rd2+4];
	fma.rn.f32 	%f102, %f97, 0f391D4952, %f101;
	ld.global.f32 	%f103, [%rd2+8];
	fma.rn.f32 	%f104, %f98, 0f391D4952, %f103;
	ld.global.f32 	%f105, [%rd1+408];
	ld.global.f32 	%f106, [%rd1+412];
	ld.global.f32 	%f107, [%rd1+416];
	ld.global.f32 	%f108, [%rd1+320];
	fma.rn.f32 	%f109, %f105, 0f391D4952, %f108;
	ld.global.f32 	%f110, [%rd1+324];
	fma.rn.f32 	%f111, %f106, 0f391D4952, %f110;
	ld.global.f32 	%f112, [%rd1+328];
	fma.rn.f32 	%f113, %f107, 0f391D4952, %f112;
	sub.f32 	%f114, %f109, %f100;
	sub.f32 	%f115, %f111, %f102;
	sub.f32 	%f116, %f113, %f104;
	mul.f32 	%f117, %f115, %f115;
	fma.rn.f32 	%f118, %f114, %f114, %f117;
	fma.rn.f32 	%f119, %f116, %f116, %f118;
	add.f32 	%f120, %f119, 0f00000000;
	sqrt.rn.f32 	%f121, %f120;
	mul.f32 	%f122, %f114, 0f2E92C4F8;
	mul.f32 	%f123, %f115, 0f2E92C4F8;
	mul.f32 	%f124, %f116, 0f2E92C4F8;
	ld.global.f32 	%f125, [%rd1+344];
	mul.f32 	%f126, %f122, %f125;
	mul.f32 	%f127, %f123, %f125;
	mul.f32 	%f128, %f125, %f124;
	mul.f32 	%f129, %f121, %f121;
	mul.f32 	%f130, %f121, %f129;
	div.rn.f32 	%f131, %f126, %f130;
	div.rn.f32 	%f132, %f127, %f130;
	div.rn.f32 	%f133, %f128, %f130;
	add.f32 	%f140, %f140, %f131;
	add.f32 	%f141, %f141, %f132;
	add.f32 	%f142, %f142, %f133;
$L__BB5_7:
	ld.global.f32 	%f134, [%rd2+12];
	ld.global.f32 	%f135, [%rd2+16];
	ld.global.f32 	%f136, [%rd2+20];
	st.global.f32 	[%rd2+112], %f134;
	st.global.f32 	[%rd2+116], %f135;
	st.global.f32 	[%rd2+120], %f136;
	st.global.f32 	[%rd2+124], %f140;
	st.global.f32 	[%rd2+128], %f141;
	st.global.f32 	[%rd2+132], %f142;
$L__BB5_8:
	ret;

}
	// .globl	_Z8DeriveKSILi4EEvP8Particle
.visible .entry _Z8DeriveKSILi4EEvP8Particle(
	.param .u64 .ptr .align 1 _Z8DeriveKSILi4EEvP8Particle_param_0
)
{
	.reg .pred 	%p<5>;
	.reg .b32 	%r<5>;
	.reg .b32 	%f<146>;
	.reg .b64 	%rd<5>;

	ld.param.u64 	%rd3, [_Z8DeriveKSILi4EEvP8Particle_param_0];
	cvta.to.global.u64 	%rd1, %rd3;
	mov.u32 	%r2, %tid.x;
	mov.u32 	%r3, %ctaid.x;
	mov.u32 	%r4, %ntid.x;
	mad.lo.s32 	%r1, %r3, %r4, %r2;
	setp.gt.s32 	%p1, %r1, 2;
	@%p1 bra 	$L__BB6_8;
	mul.wide.s32 	%rd4, %r1, 160;
	add.s64 	%rd2, %rd1, %rd4;
	setp.eq.s32 	%p2, %r1, 0;
	mov.f32 	%f140, 0f00000000;
	mov.f32 	%f141, %f140;
	mov.f32 	%f142, %f140;
	@%p2 bra 	$L__BB6_3;
	ld.global.f32 	%f20, [%rd2+112];
	ld.global.f32 	%f21, [%rd2+116];
	ld.global.f32 	%f22, [%rd2+120];
	ld.global.f32 	%f23, [%rd2];
	fma.rn.f32 	%f24, %f20, 0f399D4952, %f23;
	ld.global.f32 	%f25, [%rd2+4];
	fma.rn.f32 	%f26, %f21, 0f399D4952, %f25;
	ld.global.f32 	%f27, [%rd2+8];
	fma.rn.f32 	%f28, %f22, 0f399D4952, %f27;
	ld.global.f32 	%f29, [%rd1+112];
	ld.global.f32 	%f30, [%rd1+116];
	ld.global.f32 	%f31, [%rd1+120];
	ld.global.f32 	%f32, [%rd1];
	fma.rn.f32 	%f33, %f29, 0f399D4952, %f32;
	ld.global.f32 	%f34, [%rd1+4];
	fma.rn.f32 	%f35, %f30, 0f399D4952, %f34;
	ld.global.f32 	%f36, [%rd1+8];
	fma.rn.f32 	%f37, %f31, 0f399D4952, %f36;
	sub.f32 	%f38, %f33, %f24;
	sub.f32 	%f39, %f35, %f26;
	sub.f32 	%f40, %f37, %f28;
	mul.f32 	%f41, %f39, %f39;
	fma.rn.f32 	%f42, %f38, %f38, %f41;
	fma.rn.f32 	%f43, %f40, %f40, %f42;
	add.f32 	%f44, %f43, 0f00000000;
	sqrt.rn.f32 	%f45, %f44;
	mul.f32 	%f46, %f38, 0f2E92C4F8;
	mul.f32 	%f47, %f39, 0f2E92C4F8;
	mul.f32 	%f48, %f40, 0f2E92C4F8;
	ld.global.f32 	%f49, [%rd1+24];
	mul.f32 	%f50, %f46, %f49;
	mul.f32 	%f51, %f47, %f49;
	mul.f32 	%f52, %f49, %f48;
	mul.f32 	%f53, %f45, %f45;
	mul.f32 	%f54, %f45, %f53;
	div.rn.f32 	%f55, %f50, %f54;
	div.rn.f32 	%f56, %f51, %f54;
	div.rn.f32 	%f57, %f52, %f54;
	add.f32 	%f140, %f55, 0f00000000;
	add.f32 	%f141, %f56, 0f00000000;
	add.f32 	%f142, %f57, 0f00000000;
$L__BB6_3:
	setp.eq.s32 	%p3, %r1, 1;
	@%p3 bra 	$L__BB6_5;
	ld.global.f32 	%f58, [%rd2+112];
	ld.global.f32 	%f59, [%rd2+116];
	ld.global.f32 	%f60, [%rd2+120];
	ld.global.f32 	%f61, [%rd2];
	fma.rn.f32 	%f62, %f58, 0f399D4952, %f61;
	ld.global.f32 	%f63, [%rd2+4];
	fma.rn.f32 	%f64, %f59, 0f399D4952, %f63;
	ld.global.f32 	%f65, [%rd2+8];
	fma.rn.f32 	%f66, %f60, 0f399D4952, %f65;
	ld.global.f32 	%f67, [%rd1+272];
	ld.global.f32 	%f68, [%rd1+276];
	ld.global.f32 	%f69, [%rd1+280];
	ld.global.f32 	%f70, [%rd1+160];
	fma.rn.f32 	%f71, %f67, 0f399D4952, %f70;
	ld.global.f32 	%f72, [%rd1+164];
	fma.rn.f32 	%f73, %f68, 0f399D4952, %f72;
	ld.global.f32 	%f74, [%rd1+168];
	fma.rn.f32 	%f75, %f69, 0f399D4952, %f74;
	sub.f32 	%f76, %f71, %f62;
	sub.f32 	%f77, %f73, %f64;
	sub.f32 	%f78, %f75, %f66;
	mul.f32 	%f79, %f77, %f77;
	fma.rn.f32 	%f80, %f76, %f76, %f79;
	fma.rn.f32 	%f81, %f78, %f78, %f80;
	add.f32 	%f82, %f81, 0f00000000;
	sqrt.rn.f32 	%f83, %f82;
	mul.f32 	%f84, %f76, 0f2E92C4F8;
	mul.f32 	%f85, %f77, 0f2E92C4F8;
	mul.f32 	%f86, %f78, 0f2E92C4F8;
	ld.global.f32 	%f87, [%rd1+184];
	mul.f32 	%f88, %f84, %f87;
	mul.f32 	%f89, %f85, %f87;
	mul.f32 	%f90, %f87, %f86;
	mul.f32 	%f91, %f83, %f83;
	mul.f32 	%f92, %f83, %f91;
	div.rn.f32 	%f93, %f88, %f92;
	div.rn.f32 	%f94, %f89, %f92;
	div.rn.f32 	%f95, %f90, %f92;
	add.f32 	%f140, %f140, %f93;
	add.f32 	%f141, %f141, %f94;
	add.f32 	%f142, %f142, %f95;
$L__BB6_5:
	setp.eq.s32 	%p4, %r1, 2;
	@%p4 bra 	$L__BB6_7;
	ld.global.f32 	%f96, [%rd2+112];
	ld.global.f32 	%f97, [%rd2+116];
	ld.global.f32 	%f98, [%rd2+120];
	ld.global.f32 	%f99, [%rd2];
	fma.rn.f32 	%f100, %f96, 0f399D4952, %f99;
	ld.global.f32 	%f101, [%rd2+4];
	fma.rn.f32 	%f102, %f97, 0f399D4952, %f101;
	ld.global.f32 	%f103, [%rd2+8];
	fma.rn.f32 	%f104, %f98, 0f399D4952, %f103;
	ld.global.f32 	%f105, [%rd1+432];
	ld.global.f32 	%f106, [%rd1+436];
	ld.global.f32 	%f107, [%rd1+440];
	ld.global.f32 	%f108, [%rd1+320];
	fma.rn.f32 	%f109, %f105, 0f399D4952, %f108;
	ld.global.f32 	%f110, [%rd1+324];
	fma.rn.f32 	%f111, %f106, 0f399D4952, %f110;
	ld.global.f32 	%f112, [%rd1+328];
	fma.rn.f32 	%f113, %f107, 0f399D4952, %f112;
	sub.f32 	%f114, %f109, %f100;
	sub.f32 	%f115, %f111, %f102;
	sub.f32 	%f116, %f113, %f104;
	mul.f32 	%f117, %f115, %f115;
	fma.rn.f32 	%f118, %f114, %f114, %f117;
	fma.rn.f32 	%f119, %f116, %f116, %f118;
	add.f32 	%f120, %f119, 0f00000000;
	sqrt.rn.f32 	%f121, %f120;
	mul.f32 	%f122, %f114, 0f2E92C4F8;
	mul.f32 	%f123, %f115, 0f2E92C4F8;
	mul.f32 	%f124, %f116, 0f2E92C4F8;
	ld.global.f32 	%f125, [%rd1+344];
	mul.f32 	%f126, %f122, %f125;
	mul.f32 	%f127, %f123, %f125;
	mul.f32 	%f128, %f125, %f124;
	mul.f32 	%f129, %f121, %f121;
	mul.f32 	%f130, %f121, %f129;
	div.rn.f32 	%f131, %f126, %f130;
	div.rn.f32 	%f132, %f127, %f130;
	div.rn.f32 	%f133, %f128, %f130;
	add.f32 	%f140, %f140, %f131;
	add.f32 	%f141, %f141, %f132;
	add.f32 	%f142, %f142, %f133;
$L__BB6_7:
	ld.global.f32 	%f134, [%rd2+12];
	ld.global.f32 	%f135, [%rd2+16];
	ld.global.f32 	%f136, [%rd2+20];
	st.global.f32 	[%rd2+136], %f134;
	st.global.f32 	[%rd2+140], %f135;
	st.global.f32 	[%rd2+144], %f136;
	st.global.f32 	[%rd2+148], %f140;
	st.global.f32 	[%rd2+152], %f141;
	st.global.f32 	[%rd2+156], %f142;
$L__BB6_8:
	ret;

}


// ===== COMPILED SASS (sm_100) =====

	.target	sm_100

	.elftype	@"ET_EXEC"


//--------------------- .note.nv.tkinfo           --------------------------
	.section	.note.nv.tkinfo,"",@"SHT_NOTE"
	.sectionflags	@"SHF_NOTE_NV_TKINFO"
	.tkinfo
        /*0018*/ 	.word	0x00000002
        /*0030*/ 	.string	""
        /*0030*/ 	.string	"ptxas"
        /*0030*/ 	.string	"Cuda compilation tools, release 13.0, V13.0.88"
        /*0030*/ 	.string	"Build cuda_13.0.r13.0/compiler.36424714_0"
        /*0030*/ 	.string	"-arch sm_100 -m 64 "



//--------------------- .note.nv.cuinfo           --------------------------
	.section	.note.nv.cuinfo,"",@"SHT_NOTE"
	.sectionflags	@"SHF_NOTE_NV_CUINFO"
        /*0018*/ 	.short	0x0002
        /*001a*/ 	.short	0x0064
        /*001c*/ 	.short	0x0082
	.zero		2


//--------------------- .nv.info                  --------------------------
	.section	.nv.info,"",@"SHT_CUDA_INFO"
	.align	4


	//----- nvinfo : EIATTR_REGCOUNT
	.align		4
        /*0000*/ 	.byte	0x04, 0x2f
        /*0002*/ 	.short	(.L_4 - .L_3)
	.align		4
.L_3:
        /*0004*/ 	.word	index@(_Z22UpdatePositionVelocityP8Particle)
        /*0008*/ 	.word	0x0000001d


	//----- nvinfo : EIATTR_FRAME_SIZE
	.align		4
.L_4:
        /*000c*/ 	.byte	0x04, 0x11
        /*000e*/ 	.short	(.L_6 - .L_5)
	.align		4
.L_5:
        /*0010*/ 	.word	index@(_Z22UpdatePositionVelocityP8Particle)
        /*0014*/ 	.word	0x00000000


	//----- nvinfo : EIATTR_REGCOUNT
	.align		4
.L_6:
        /*0018*/ 	.byte	0x04, 0x2f
        /*001a*/ 	.short	(.L_8 - .L_7)
	.align		4
.L_7:
        /*001c*/ 	.word	index@(_Z18CalculatePotentialP8Particle)
        /*0020*/ 	.word	0x00000015


	//----- nvinfo : EIATTR_FRAME_SIZE
	.align		4
.L_8:
        /*0024*/ 	.byte	0x04, 0x11
        /*0026*/ 	.short	(.L_10 - .L_9)
	.align		4
.L_9:
        /*0028*/ 	.word	index@($__internal_10_$__cuda_sm3x_div_rn_noftz_f32_slowpath)
        /*002c*/ 	.word	0x00000000


	//----- nvinfo : EIATTR_FRAME_SIZE
	.align		4
.L_10:
        /*0030*/ 	.byte	0x04, 0x11
        /*0032*/ 	.short	(.L_12 - .L_11)
	.align		4
.L_11:
        /*0034*/ 	.word	index@($__internal_9_$__cuda_sm20_sqrt_rn_f32_slowpath)
        /*0038*/ 	.word	0x00000000


	//----- nvinfo : EIATTR_FRAME_SIZE
	.align		4
.L_12:
        /*003c*/ 	.byte	0x04, 0x11
        /*003e*/ 	.short	(.L_14 - .L_13)
	.align		4
.L_13:
        /*0040*/ 	.word	index@(_Z18CalculatePotentialP8Particle)
        /*0044*/ 	.word	0x00000000


	//----- nvinfo : EIATTR_REGCOUNT
	.align		4
.L_14:
        /*0048*/ 	.byte	0x04, 0x2f
        /*004a*/ 	.short	(.L_16 - .L_15)
	.align		4
.L_15:
        /*004c*/ 	.word	index@(_Z16CalculateKineticP8Particle)
        /*0050*/ 	.word	0x0000000e


	//----- nvinfo : EIATTR_FRAME_SIZE
	.align		4
.L_16:
        /*0054*/ 	.byte	0x04, 0x11
        /*0056*/ 	.short	(.L_18 - .L_17)
	.align		4
.L_17:
        /*0058*/ 	.word	index@($__internal_8_$__cuda_sm20_sqrt_rn_f32_slowpath)
        /*005c*/ 	.word	0x00000000


	//----- nvinfo : EIATTR_FRAME_SIZE
	.align		4
.L_18:
        /*0060*/ 	.byte	0x04, 0x11
        /*0062*/ 	.short	(.L_20 - .L_19)
	.align		4
.L_19:
        /*0064*/ 	.word	index@(_Z16CalculateKineticP8Particle)
        /*0068*/ 	.word	0x00000000


	//----- nvinfo : EIATTR_REGCOUNT
	.align		4
.L_20:
        /*006c*/ 	.byte	0x04, 0x2f
        /*006e*/ 	.short	(.L_22 - .L_21)
	.align		4
.L_21:
        /*0070*/ 	.word	index@(_Z8DeriveKSILi1EEvP8Particle)
        /*0074*/ 	.word	0x0000001a


	//----- nvinfo : EIATTR_FRAME_SIZE
	.align		4
.L_22:
        /*0078*/ 	.byte	0x04, 0x11
        /*007a*/ 	.short	(.L_24 - .L_23)
	.align		4
.L_23:
        /*007c*/ 	.word	index@($__internal_7_$__cuda_sm3x_div_rn_noftz_f32_slowpath)
        /*0080*/ 	.word	0x00000000


	//----- nvinfo : EIATTR_FRAME_SIZE
	.align		4
.L_24:
        /*0084*/ 	.byte	0x04, 0x11
        /*0086*/ 	.short	(.L_26 - .L_25)
	.align		4
.L_25:
        /*0088*/ 	.word	index@($__internal_6_$__cuda_sm20_sqrt_rn_f32_slowpath)
        /*008c*/ 	.word	0x00000000


	//----- nvinfo : EIATTR_FRAME_SIZE
	.align		4
.L_26:
        /*0090*/ 	.byte	0x04, 0x11
        /*0092*/ 	.short	(.L_28 - .L_27)
	.align		4
.L_27:
        /*0094*/ 	.word	index@(_Z8DeriveKSILi1EEvP8Particle)
        /*0098*/ 	.word	0x00000000


	//----- nvinfo : EIATTR_REGCOUNT
	.align		4
.L_28:
        /*009c*/ 	.byte	0x04, 0x2f
        /*009e*/ 	.short	(.L_30 - .L_29)
	.align		4
.L_29:
        /*00a0*/ 	.word	index@(_Z8DeriveKSILi2EEvP8Particle)
        /*00a4*/ 	.word	0x0000001a


	//----- nvinfo : EIATTR_FRAME_SIZE
	.align		4
.L_30:
        /*00a8*/ 	.byte	0x04, 0x11
        /*00aa*/ 	.short	(.L_32 - .L_31)
	.align		4
.L_31:
        /*00ac*/ 	.word	index@($__internal_5_$__cuda_sm3x_div_rn_noftz_f32_slowpath)
        /*00b0*/ 	.word	0x00000000


	//----- nvinfo : EIATTR_FRAME_SIZE
	.align		4
.L_32:
        /*00b4*/ 	.byte	0x04, 0x11
        /*00b6*/ 	.short	(.L_34 - .L_33)
	.align		4
.L_33:
        /*00b8*/ 	.word	index@($__internal_4_$__cuda_sm20_sqrt_rn_f32_slowpath)
        /*00bc*/ 	.word	0x00000000


	//----- nvinfo : EIATTR_FRAME_SIZE
	.align		4
.L_34:
        /*00c0*/ 	.byte	0x04, 0x11
        /*00c2*/ 	.short	(.L_36 - .L_35)
	.align		4
.L_35:
        /*00c4*/ 	.word	index@(_Z8DeriveKSILi2EEvP8Particle)
        /*00c8*/ 	.word	0x00000000


	//----- nvinfo : EIATTR_REGCOUNT
	.align		4
.L_36:
        /*00cc*/ 	.byte	0x04, 0x2f
        /*00ce*/ 	.short	(.L_38 - .L_37)
	.align		4
.L_37:
        /*00d0*/ 	.word	index@(_Z8DeriveKSILi3EEvP8Particle)
        /*00d4*/ 	.word	0x0000001a


	//----- nvinfo : EIATTR_FRAME_SIZE
	.align		4
.L_38:
        /*00d8*/ 	.byte	0x04, 0x11
        /*00da*/ 	.short	(.L_40 - .L_39)
	.align		4
.L_39:
        /*00dc*/ 	.word	index@($__internal_3_$__cuda_sm3x_div_rn_noftz_f32_slowpath)
        /*00e0*/ 	.word	0x00000000


	//----- nvinfo : EIATTR_FRAME_SIZE
	.align		4
.L_40:
        /*00e4*/ 	.byte	0x04, 0x11
        /*00e6*/ 	.short	(.L_42 - .L_41)
	.align		4
.L_41:
        /*00e8*/ 	.word	index@($__internal_2_$__cuda_sm20_sqrt_rn_f32_slowpath)
        /*00ec*/ 	.word	0x00000000


	//----- nvinfo : EIATTR_FRAME_SIZE
	.align		4
.L_42:
        /*00f0*/ 	.byte	0x04, 0x11
        /*00f2*/ 	.short	(.L_44 - .L_43)
	.align		4
.L_43:
        /*00f4*/ 	.word	index@(_Z8DeriveKSILi3EEvP8Particle)
        /*00f8*/ 	.word	0x00000000


	//----- nvinfo : EIATTR_REGCOUNT
	.align		4
.L_44:
        /*00fc*/ 	.byte	0x04, 0x2f
        /*00fe*/ 	.short	(.L_46 - .L_45)
	.align		4
.L_45:
        /*0100*/ 	.word	index@(_Z8DeriveKSILi4EEvP8Particle)
        /*0104*/ 	.word	0x0000001a


	//----- nvinfo : EIATTR_FRAME_SIZE
	.align		4
.L_46:
        /*0108*/ 	.byte	0x04, 0x11
        /*010a*/ 	.short	(.L_48 - .L_47)
	.align		4
.L_47:
        /*010c*/ 	.word	index@($__internal_1_$__cuda_sm3x_div_rn_noftz_f32_slowpath)
        /*0110*/ 	.word	0x00000000


	//----- nvinfo : EIATTR_FRAME_SIZE
	.align		4
.L_48:
        /*0114*/ 	.byte	0x04, 0x11
        /*0116*/ 	.short	(.L_50 - .L_49)
	.align		4
.L_49:
        /*0118*/ 	.word	index@($__internal_0_$__cuda_sm20_sqrt_rn_f32_slowpath)
        /*011c*/ 	.word	0x00000000


	//----- nvinfo : EIATTR_FRAME_SIZE
	.align		4
.L_50:
        /*0120*/ 	.byte	0x04, 0x11
        /*0122*/ 	.short	(.L_52 - .L_51)
	.align		4
.L_51:
        /*0124*/ 	.word	index@(_Z8DeriveKSILi4EEvP8Particle)
        /*0128*/ 	.word	0x00000000


	//----- nvinfo : EIATTR_MIN_STACK_SIZE
	.align		4
.L_52:
        /*012c*/ 	.byte	0x04, 0x12
        /*012e*/ 	.short	(.L_54 - .L_53)
	.align		4
.L_53:
        /*0130*/ 	.word	index@(_Z8DeriveKSILi4EEvP8Particle)
        /*0134*/ 	.word	0x00000000


	//----- nvinfo : EIATTR_MIN_STACK_SIZE
	.align		4
.L_54:
        /*0138*/ 	.byte	0x04, 0x12
        /*013a*/ 	.short	(.L_56 - .L_55)
	.align		4
.L_55:
        /*013c*/ 	.word	index@(_Z8DeriveKSILi3EEvP8Particle)
        /*0140*/ 	.word	0x00000000


	//----- nvinfo : EIATTR_MIN_STACK_SIZE
	.align		4
.L_56:
        /*0144*/ 	.byte	0x04, 0x12
        /*0146*/ 	.short	(.L_58 - .L_57)
	.align		4
.L_57:
        /*0148*/ 	.word	index@(_Z8DeriveKSILi2EEvP8Particle)
        /*014c*/ 	.word	0x00000000


	//----- nvinfo : EIATTR_MIN_STACK_SIZE
	.align		4
.L_58:
        /*0150*/ 	.byte	0x04, 0x12
        /*0152*/ 	.short	(.L_60 - .L_59)
	.align		4
.L_59:
        /*0154*/ 	.word	index@(_Z8DeriveKSILi1EEvP8Particle)
        /*0158*/ 	.word	0x00000000


	//----- nvinfo : EIATTR_MIN_STACK_SIZE
	.align		4
.L_60:
        /*015c*/ 	.byte	0x04, 0x12
        /*015e*/ 	.short	(.L_62 - .L_61)
	.align		4
.L_61:
        /*0160*/ 	.word	index@(_Z16CalculateKineticP8Particle)
        /*0164*/ 	.word	0x00000000


	//----- nvinfo : EIATTR_MIN_STACK_SIZE
	.align		4
.L_62:
        /*0168*/ 	.byte	0x04, 0x12
        /*016a*/ 	.short	(.L_64 - .L_63)
	.align		4
.L_63:
        /*016c*/ 	.word	index@(_Z18CalculatePotentialP8Particle)
        /*0170*/ 	.word	0x00000000


	//----- nvinfo : EIATTR_MIN_STACK_SIZE
	.align		4
.L_64:
        /*0174*/ 	.byte	0x04, 0x12
        /*0176*/ 	.short	(.L_66 - .L_65)
	.align		4
.L_65:
        /*0178*/ 	.word	index@(_Z22UpdatePositionVelocityP8Particle)
        /*017c*/ 	.word	0x00000000
.L_66:


//--------------------- .nv.compat                --------------------------
	.section	.nv.compat,"",@"SHT_CUDA_COMPAT_INFO"
	.align	4
        /*0000*/ 	.byte	0x02, 0x09, 0x00, 0x00, 0x02, 0x02, 0x01, 0x00, 0x02, 0x05, 0x05, 0x00, 0x03, 0x07, 0x01, 0x01
        /*0010*/ 	.byte	0x02, 0x03, 0x00, 0x00, 0x02, 0x06, 0x01, 0x00, 0x04, 0x0b, 0x08, 0x00, 0x01, 0x00, 0x00, 0x00
        /*0020*/ 	.byte	0x00, 0x00, 0x00, 0x00


//--------------------- .nv.info._Z8DeriveKSILi4EEvP8Particle --------------------------
	.section	.nv.info._Z8DeriveKSILi4EEvP8Particle,"",@"SHT_CUDA_INFO"
	.sectionflags	@""
	.align	4


	//----- nvinfo : EIATTR_CUDA_API_VERSION
	.align		4
        /*0000*/ 	.byte	0x04, 0x37
        /*0002*/ 	.short	(.L_68 - .L_67)
.L_67:
        /*0004*/ 	.word	0x00000082


	//----- nvinfo : EIATTR_KPARAM_INFO
	.align		4
.L_68:
        /*0008*/ 	.byte	0x04, 0x17
        /*000a*/ 	.short	(.L_70 - .L_69)
.L_69:
        /*000c*/ 	.word	0x00000000
        /*0010*/ 	.short	0x0000
        /*0012*/ 	.short	0x0000
        /*0014*/ 	.byte	0x00, 0xf5, 0x21, 0x00


	//----- nvinfo : EIATTR_SPARSE_MMA_MASK
	.align		4
.L_70:
        /*0018*/ 	.byte	0x03, 0x50
        /*001a*/ 	.short	0x0000


	//----- nvinfo : EIATTR_MAXREG_COUNT
	.align		4
        /*001c*/ 	.byte	0x03, 0x1b
        /*001e*/ 	.short	0x00ff


	//----- nvinfo : EIATTR_MERCURY_ISA_VERSION
	.align		4
        /*0020*/ 	.byte	0x03, 0x5f
        /*0022*/ 	.short	0x0101


	//----- nvinfo : EIATTR_VRC_CTA_INIT_COUNT
	.align		4
        /*0024*/ 	.byte	0x02, 0x4a
	.zero		1
	.zero		1


	//----- nvinfo : EIATTR_EXIT_INSTR_OFFSETS
	.align		4
        /*0028*/ 	.byte	0x04, 0x1c
        /*002a*/ 	.short	(.L_72 - .L_71)


	//   ....[0]....
.L_71:
        /*002c*/ 	.word	0x00000060


	//   ....[1]....
        /*0030*/ 	.word	0x00001430


	//----- nvinfo : EIATTR_CRS_STACK_SIZE
	.align		4
.L_72:
        /*0034*/ 	.byte	0x04, 0x1e
        /*0036*/ 	.short	(.L_74 - .L_73)
.L_73:
        /*0038*/ 	.word	0x00000000


	//----- nvinfo : EIATTR_CBANK_PARAM_SIZE
	.align		4
.L_74:
        /*003c*/ 	.byte	0x03, 0x19
        /*003e*/ 	.short	0x0008


	//----- nvinfo : EIATTR_PARAM_CBANK
	.align		4
        /*0040*/ 	.byte	0x04, 0x0a
        /*0042*/ 	.short	(.L_76 - .L_75)
	.align		4
.L_75:
        /*0044*/ 	.word	index@(.nv.constant0._Z8DeriveKSILi4EEvP8Particle)
        /*0048*/ 	.short	0x0380
        /*004a*/ 	.short	0x0008


	//----- nvinfo : EIATTR_SW_WAR
	.align		4
.L_76:
        /*004c*/ 	.byte	0x04, 0x36
        /*004e*/ 	.short	(.L_78 - .L_77)
.L_77:
        /*0050*/ 	.word	0x00000008
.L_78:


//--------------------- .nv.info._Z8DeriveKSILi3EEvP8Particle --------------------------
	.section	.nv.info._Z8DeriveKSILi3EEvP8Particle,"",@"SHT_CUDA_INFO"
	.sectionflags	@""
	.align	4


	//----- nvinfo : EIATTR_CUDA_API_VERSION
	.align		4
        /*0000*/ 	.byte	0x04, 0x37
        /*0002*/ 	.short	(.L_80 - .L_79)
.L_79:
        /*0004*/ 	.word	0x00000082


	//----- nvinfo : EIATTR_KPARAM_INFO
	.align		4
.L_80:
        /*0008*/ 	.byte	0x04, 0x17
        /*000a*/ 	.short	(.L_82 - .L_81)
.L_81:
        /*000c*/ 	.word	0x00000000
        /*0010*/ 	.short	0x0000
        /*0012*/ 	.short	0x0000
        /*0014*/ 	.byte	0x00, 0xf5, 0x21, 0x00


	//----- nvinfo : EIATTR_SPARSE_MMA_MASK
	.align		4
.L_82:
        /*0018*/ 	.byte	0x03, 0x50
        /*001a*/ 	.short	0x0000


	//----- nvinfo : EIATTR_MAXREG_COUNT
	.align		4
        /*001c*/ 	.byte	0x03, 0x1b
        /*001e*/ 	.short	0x00ff


	//----- nvinfo : EIATTR_MERCURY_ISA_VERSION
	.align		4
        /*0020*/ 	.byte	0x03, 0x5f
        /*0022*/ 	.short	0x0101


	//----- nvinfo : EIATTR_VRC_CTA_INIT_COUNT
	.align		4
        /*0024*/ 	.byte	0x02, 0x4a
	.zero		1
	.zero		1


	//----- nvinfo : EIATTR_EXIT_INSTR_OFFSETS
	.align		4
        /*0028*/ 	.byte	0x04, 0x1c
        /*002a*/ 	.short	(.L_84 - .L_83)


	//   ....[0]....
.L_83:
        /*002c*/ 	.word	0x00000060


	//   ....[1]....
        /*0030*/ 	.word	0x00001430


	//----- nvinfo : EIATTR_CRS_STACK_SIZE
	.align		4
.L_84:
        /*0034*/ 	.byte	0x04, 0x1e
        /*0036*/ 	.short	(.L_86 - .L_85)
.L_85:
        /*0038*/ 	.word	0x00000000


	//----- nvinfo : EIATTR_CBANK_PARAM_SIZE
	.align		4
.L_86:
        /*003c*/ 	.byte	0x03, 0x19
        /*003e*/ 	.short	0x0008


	//----- nvinfo : EIATTR_PARAM_CBANK
	.align		4
        /*0040*/ 	.byte	0x04, 0x0a
        /*0042*/ 	.short	(.L_88 - .L_87)
	.align		4
.L_87:
        /*0044*/ 	.word	index@(.nv.constant0._Z8DeriveKSILi3EEvP8Particle)
        /*0048*/ 	.short	0x0380
        /*004a*/ 	.short	0x0008


	//----- nvinfo : EIATTR_SW_WAR
	.align		4
.L_88:
        /*004c*/ 	.byte	0x04, 0x36
        /*004e*/ 	.short	(.L_90 - .L_89)
.L_89:
        /*0050*/ 	.word	0x00000008
.L_90:


//--------------------- .nv.info._Z8DeriveKSILi2EEvP8Particle --------------------------
	.section	.nv.info._Z8DeriveKSILi2EEvP8Particle,"",@"SHT_CUDA_INFO"
	.sectionflags	@""
	.align	4


	//----- nvinfo : EIATTR_CUDA_API_VERSION
	.align		4
        /*0000*/ 	.byte	0x04, 0x37
        /*0002*/ 	.short	(.L_92 - .L_91)
.L_91:
        /*0004*/ 	.word	0x00000082


	//----- nvinfo : EIATTR_KPARAM_INFO
	.align		4
.L_92:
        /*0008*/ 	.byte	0x04, 0x17
        /*000a*/ 	.short	(.L_94 - .L_93)
.L_93:
        /*000c*/ 	.word	0x00000000
        /*0010*/ 	.short	0x0000
        /*0012*/ 	.short	0x0000
        /*0014*/ 	.byte	0x00, 0xf5, 0x21, 0x00


	//----- nvinfo : EIATTR_SPARSE_MMA_MASK
	.align		4
.L_94:
        /*0018*/ 	.byte	0x03, 0x50
        /*001a*/ 	.short	0x0000


	//----- nvinfo : EIATTR_MAXREG_COUNT
	.align		4
        /*001c*/ 	.byte	0x03, 0x1b
        /*001e*/ 	.short	0x00ff


	//----- nvinfo : EIATTR_MERCURY_ISA_VERSION
	.align		4
        /*0020*/ 	.byte	0x03, 0x5f
        /*0022*/ 	.short	0x0101


	//----- nvinfo : EIATTR_VRC_CTA_INIT_COUNT
	.align		4
        /*0024*/ 	.byte	0x02, 0x4a
	.zero		1
	.zero		1


	//----- nvinfo : EIATTR_EXIT_INSTR_OFFSETS
	.align		4
        /*0028*/ 	.byte	0x04, 0x1c
        /*002a*/ 	.short	(.L_96 - .L_95)


	//   ....[0]....
.L_95:
        /*002c*/ 	.word	0x00000060


	//   ....[1]....
        /*0030*/ 	.word	0x00001430


	//----- nvinfo : EIATTR_CRS_STACK_SIZE
	.align		4
.L_96:
        /*0034*/ 	.byte	0x04, 0x1e
        /*0036*/ 	.short	(.L_98 - .L_97)
.L_97:
        /*0038*/ 	.word	0x00000000


	//----- nvinfo : EIATTR_CBANK_PARAM_SIZE
	.align		4
.L_98:
        /*003c*/ 	.byte	0x03, 0x19
        /*003e*/ 	.short	0x0008


	//----- nvinfo : EIATTR_PARAM_CBANK
	.align		4
        /*0040*/ 	.byte	0x04, 0x0a
        /*0042*/ 	.short	(.L_100 - .L_99)
	.align		4
.L_99:
        /*0044*/ 	.word	index@(.nv.constant0._Z8DeriveKSILi2EEvP8Particle)
        /*0048*/ 	.short	0x0380
        /*004a*/ 	.short	0x0008


	//----- nvinfo : EIATTR_SW_WAR
	.align		4
.L_100:
        /*004c*/ 	.byte	0x04, 0x36
        /*004e*/ 	.short	(.L_102 - .L_101)
.L_101:
        /*0050*/ 	.word	0x00000008
.L_102:


//--------------------- .nv.info._Z8DeriveKSILi1EEvP8Particle --------------------------
	.section	.nv.info._Z8DeriveKSILi1EEvP8Particle,"",@"SHT_CUDA_INFO"
	.sectionflags	@""
	.align	4


	//----- nvinfo : EIATTR_CUDA_API_VERSION
	.align		4
        /*0000*/ 	.byte	0x04, 0x37
        /*0002*/ 	.short	(.L_104 - .L_103)
.L_103:
        /*0004*/ 	.word	0x00000082


	//----- nvinfo : EIATTR_KPARAM_INFO
	.align		4
.L_104:
        /*0008*/ 	.byte	0x04, 0x17
        /*000a*/ 	.short	(.L_106 - .L_105)
.L_105:
        /*000c*/ 	.word	0x00000000
        /*0010*/ 	.short	0x0000
        /*0012*/ 	.short	0x0000
        /*0014*/ 	.byte	0x00, 0xf5, 0x21, 0x00


	//----- nvinfo : EIATTR_SPARSE_MMA_MASK
	.align		4
.L_106:
        /*0018*/ 	.byte	0x03, 0x50
        /*001a*/ 	.short	0x0000


	//----- nvinfo : EIATTR_MAXREG_COUNT
	.align		4
        /*001c*/ 	.byte	0x03, 0x1b
        /*001e*/ 	.short	0x00ff


	//----- nvinfo : EIATTR_MERCURY_ISA_VERSION
	.align		4
        /*0020*/ 	.byte	0x03, 0x5f
        /*0022*/ 	.short	0x0101


	//----- nvinfo : EIATTR_VRC_CTA_INIT_COUNT
	.align		4
        /*0024*/ 	.byte	0x02, 0x4a
	.zero		1
	.zero		1


	//----- nvinfo : EIATTR_EXIT_INSTR_OFFSETS
	.align		4
        /*0028*/ 	.byte	0x04, 0x1c
        /*002a*/ 	.short	(.L_108 - .L_107)


	//   ....[0]....
.L_107:
        /*002c*/ 	.word	0x00000060


	//   ....[1]....
        /*0030*/ 	.word	0x00001430


	//----- nvinfo : EIATTR_CRS_STACK_SIZE
	.align		4
.L_108:
        /*0034*/ 	.byte	0x04, 0x1e
        /*0036*/ 	.short	(.L_110 - .L_109)
.L_109:
        /*0038*/ 	.word	0x00000000


	//----- nvinfo : EIATTR_CBANK_PARAM_SIZE
	.align		4
.L_110:
        /*003c*/ 	.byte	0x03, 0x19
        /*003e*/ 	.short	0x0008


	//----- nvinfo : EIATTR_PARAM_CBANK
	.align		4
        /*0040*/ 	.byte	0x04, 0x0a
        /*0042*/ 	.short	(.L_112 - .L_111)
	.align		4
.L_111:
        /*0044*/ 	.word	index@(.nv.constant0._Z8DeriveKSILi1EEvP8Particle)
        /*0048*/ 	.short	0x0380
        /*004a*/ 	.short	0x0008


	//----- nvinfo : EIATTR_SW_WAR
	.align		4
.L_112:
        /*004c*/ 	.byte	0x04, 0x36
        /*004e*/ 	.short	(.L_114 - .L_113)
.L_113:
        /*0050*/ 	.word	0x00000008
.L_114:


//--------------------- .nv.info._Z16CalculateKineticP8Particle --------------------------
	.section	.nv.info._Z16CalculateKineticP8Particle,"",@"SHT_CUDA_INFO"
	.sectionflags	@""
	.align	4


	//----- nvinfo : EIATTR_CUDA_API_VERSION
	.align		4
        /*0000*/ 	.byte	0x04, 0x37
        /*0002*/ 	.short	(.L_116 - .L_115)
.L_115:
        /*0004*/ 	.word	0x00000082


	//----- nvinfo : EIATTR_KPARAM_INFO
	.align		4
.L_116:
        /*0008*/ 	.byte	0x04, 0x17
        /*000a*/ 	.short	(.L_118 - .L_117)
.L_117:
        /*000c*/ 	.word	0x00000000
        /*0010*/ 	.short	0x0000
        /*0012*/ 	.short	0x0000
        /*0014*/ 	.byte	0x00, 0xf5, 0x21, 0x00


	//----- nvinfo : EIATTR_SPARSE_MMA_MASK
	.align		4
.L_118:
        /*0018*/ 	.byte	0x03, 0x50
        /*001a*/ 	.short	0x0000


	//----- nvinfo : EIATTR_MAXREG_COUNT
	.align		4
        /*001c*/ 	.byte	0x03, 0x1b
        /*001e*/ 	.short	0x00ff


	//----- nvinfo : EIATTR_MERCURY_ISA_VERSION
	.align		4
        /*0020*/ 	.byte	0x03, 0x5f
        /*0022*/ 	.short	0x0101


	//----- nvinfo : EIATTR_VRC_CTA_INIT_COUNT
	.align		4
        /*0024*/ 	.byte	0x02, 0x4a
	.zero		1
	.zero		1


	//----- nvinfo : EIATTR_EXIT_INSTR_OFFSETS
	.align		4
        /*0028*/ 	.byte	0x04, 0x1c
        /*002a*/ 	.short	(.L_120 - .L_119)


	//   ....[0]....
.L_119:
        /*002c*/ 	.word	0x00000060


	//   ....[1]....
        /*0030*/ 	.word	0x00000260


	//----- nvinfo : EIATTR_CRS_STACK_SIZE
	.align		4
.L_120:
        /*0034*/ 	.byte	0x04, 0x1e
        /*0036*/ 	.short	(.L_122 - .L_121)
.L_121:
        /*0038*/ 	.word	0x00000000


	//----- nvinfo : EIATTR_CBANK_PARAM_SIZE
	.align		4
.L_122:
        /*003c*/ 	.byte	0x03, 0x19
        /*003e*/ 	.short	0x0008


	//----- nvinfo : EIATTR_PARAM_CBANK
	.align		4
        /*0040*/ 	.byte	0x04, 0x0a
        /*0042*/ 	.short	(.L_124 - .L_123)
	.align		4
.L_123:
        /*0044*/ 	.word	index@(.nv.constant0._Z16CalculateKineticP8Particle)
        /*0048*/ 	.short	0x0380
        /*004a*/ 	.short	0x0008


	//----- nvinfo : EIATTR_SW_WAR
	.align		4
.L_124:
        /*004c*/ 	.byte	0x04, 0x36
        /*004e*/ 	.short	(.L_126 - .L_125)
.L_125:
        /*0050*/ 	.word	0x00000008
.L_126:


//--------------------- .nv.info._Z18CalculatePotentialP8Particle --------------------------
	.section	.nv.info._Z18CalculatePotentialP8Particle,"",@"SHT_CUDA_INFO"
	.sectionflags	@""
	.align	4


	//----- nvinfo : EIATTR_CUDA_API_VERSION
	.align		4
        /*0000*/ 	.byte	0x04, 0x37
        /*0002*/ 	.short	(.L_128 - .L_127)
.L_127:
        /*0004*/ 	.word	0x00000082


	//----- nvinfo : EIATTR_KPARAM_INFO
	.align		4
.L_128:
        /*0008*/ 	.byte	0x04, 0x17
        /*000a*/ 	.short	(.L_130 - .L_129)
.L_129:
        /*000c*/ 	.word	0x00000000
        /*0010*/ 	.short	0x0000
        /*0012*/ 	.short	0x0000
        /*0014*/ 	.byte	0x00, 0xf5, 0x21, 0x00


	//----- nvinfo : EIATTR_SPARSE_MMA_MASK
	.align		4
.L_130:
        /*0018*/ 	.byte	0x03, 0x50
        /*001a*/ 	.short	0x0000


	//----- nvinfo : EIATTR_MAXREG_COUNT
	.align		4
        /*001c*/ 	.byte	0x03, 0x1b
        /*001e*/ 	.short	0x00ff


	//----- nvinfo : EIATTR_MERCURY_ISA_VERSION
	.align		4
        /*0020*/ 	.byte	0x03, 0x5f
        /*0022*/ 	.short	0x0101


	//----- nvinfo : EIATTR_VRC_CTA_INIT_COUNT
	.align		4
        /*0024*/ 	.byte	0x02, 0x4a
	.zero		1
	.zero		1


	//----- nvinfo : EIATTR_EXIT_INSTR_OFFSETS
	.align		4
        /*0028*/ 	.byte	0x04, 0x1c
        /*002a*/ 	.short	(.L_132 - .L_131)


	//   ....[0]....
.L_131:
        /*002c*/ 	.word	0x00000060


	//   ....[1]....
        /*0030*/ 	.word	0x000006f0


	//   ....[2]....
        /*0034*/ 	.word	0x000009e0


	//----- nvinfo : EIATTR_CRS_STACK_SIZE
	.align		4
.L_132:
        /*0038*/ 	.byte	0x04, 0x1e
        /*003a*/ 	.short	(.L_134 - .L_133)
.L_133:
        /*003c*/ 	.word	0x00000000


	//----- nvinfo : EIATTR_CBANK_PARAM_SIZE
	.align		4
.L_134:
        /*0040*/ 	.byte	0x03, 0x19
        /*0042*/ 	.short	0x0008


	//----- nvinfo : EIATTR_PARAM_CBANK
	.align		4
        /*0044*/ 	.byte	0x04, 0x0a
        /*0046*/ 	.short	(.L_136 - .L_135)
	.align		4
.L_135:
        /*0048*/ 	.word	index@(.nv.constant0._Z18CalculatePotentialP8Particle)
        /*004c*/ 	.short	0x0380
        /*004e*/ 	.short	0x0008


	//----- nvinfo : EIATTR_SW_WAR
	.align		4
.L_136:
        /*0050*/ 	.byte	0x04, 0x36
        /*0052*/ 	.short	(.L_138 - .L_137)
.L_137:
        /*0054*/ 	.word	0x00000008
.L_138:


//--------------------- .nv.info._Z22UpdatePositionVelocityP8Particle --------------------------
	.section	.nv.info._Z22UpdatePositionVelocityP8Particle,"",@"SHT_CUDA_INFO"
	.sectionflags	@""
	.align	4


	//----- nvinfo : EIATTR_CUDA_API_VERSION
	.align		4
        /*0000*/ 	.byte	0x04, 0x37
        /*0002*/ 	.short	(.L_140 - .L_139)
.L_139:
        /*0004*/ 	.word	0x00000082


	//----- nvinfo : EIATTR_KPARAM_INFO
	.align		4
.L_140:
        /*0008*/ 	.byte	0x04, 0x17
        /*000a*/ 	.short	(.L_142 - .L_141)
.L_141:
        /*000c*/ 	.word	0x00000000
        /*0010*/ 	.short	0x0000
        /*0012*/ 	.short	0x0000
        /*0014*/ 	.byte	0x00, 0xf5, 0x21, 0x00


	//----- nvinfo : EIATTR_SPARSE_MMA_MASK
	.align		4
.L_142:
        /*0018*/ 	.byte	0x03, 0x50
        /*001a*/ 	.short	0x0000


	//----- nvinfo : EIATTR_MAXREG_COUNT
	.align		4
        /*001c*/ 	.byte	0x03, 0x1b
        /*001e*/ 	.short	0x00ff


	//----- nvinfo : EIATTR_MERCURY_ISA_VERSION
	.align		4
        /*0020*/ 	.byte	0x03, 0x5f
        /*0022*/ 	.short	0x0101


	//----- nvinfo : EIATTR_VRC_CTA_INIT_COUNT
	.align		4
        /*0024*/ 	.byte	0x02, 0x4a
	.zero		1
	.zero		1


	//----- nvinfo : EIATTR_EXIT_INSTR_OFFSETS
	.align		4
        /*0028*/ 	.byte	0x04, 0x1c
        /*002a*/ 	.short	(.L_144 - .L_143)


	//   ....[0]....
.L_143:
        /*002c*/ 	.word	0x00000060


	//   ....[1]....
        /*0030*/ 	.word	0x00000460


	//----- nvinfo : EIATTR_CBANK_PARAM_SIZE
	.align		4
.L_144:
        /*0034*/ 	.byte	0x03, 0x19
        /*0036*/ 	.short	0x0008


	//----- nvinfo : EIATTR_PARAM_CBANK
	.align		4
        /*0038*/ 	.byte	0x04, 0x0a
        /*003a*/ 	.short	(.L_146 - .L_145)
	.align		4
.L_145:
        /*003c*/ 	.word	index@(.nv.constant0._Z22UpdatePositionVelocityP8Particle)
        /*0040*/ 	.short	0x0380
        /*0042*/ 	.short	0x0008


	//----- nvinfo : EIATTR_SW_WAR
	.align		4
.L_146:
        /*0044*/ 	.byte	0x04, 0x36
        /*0046*/ 	.short	(.L_148 - .L_147)
.L_147:
        /*0048*/ 	.word	0x00000008
.L_148:


//--------------------- .nv.callgraph             --------------------------
	.section	.nv.callgraph,"",@"SHT_CUDA_CALLGRAPH"
	.align	4
	.sectionentsize	8
	.align		4
        /*0000*/ 	.word	0x00000000
	.align		4
        /*0004*/ 	.word	0xffffffff
	.align		4
        /*0008*/ 	.word	0x00000000
	.align		4
        /*000c*/ 	.word	0xfffffffe
	.align		4
        /*0010*/ 	.word	0x00000000
	.align		4
        /*0014*/ 	.word	0xfffffffd
	.align		4
        /*0018*/ 	.word	0x00000000
	.align		4
        /*001c*/ 	.word	0xfffffffc


//--------------------- .nv.constant4             --------------------------
	.section	.nv.constant4,"a",@progbits
	.align	8
	.align		8
.nv.constant4:
        /*0000*/ 	.dword	kDeltaT
	.align		8
        /*0008*/ 	.dword	kGravitationalConstant
	.align		8
        /*0010*/ 	.dword	kDDistance


//--------------------- .text._Z8DeriveKSILi4EEvP8Particle --------------------------
	.section	.text._Z8DeriveKSILi4EEvP8Particle,"ax",@progbits
	.align	128
        .global         _Z8DeriveKSILi4EEvP8Particle
        .type           _Z8DeriveKSILi4EEvP8Particle,@function
        .size           _Z8DeriveKSILi4EEvP8Particle,(.L_x_223 - _Z8DeriveKSILi4EEvP8Particle)
        .other          _Z8DeriveKSILi4EEvP8Particle,@"STO_CUDA_ENTRY STV_DEFAULT"
_Z8DeriveKSILi4EEvP8Particle:
.text._Z8DeriveKSILi4EEvP8Particle:
[----:B------:R-:W-:Y:S01]  /*0000*/  LDC R1, c[0x0][0x37c] ;  /* 0x0000df00ff017b82 */ /* 0x000fe20000000800 */
[----:B------:R-:W0:Y:S07]  /*0010*/  S2R R10, SR_TID.X ;  /* 0x00000000000a7919 */ /* 0x000e2e0000002100 */
[----:B------:R-:W0:Y:S08]  /*0020*/  S2UR UR4, SR_CTAID.X ;  /* 0x00000000000479c3 */ /* 0x000e300000002500 */
[----:B------:R-:W0:Y:S02]  /*0030*/  LDC R3, c[0x0][0x360] ;  /* 0x0000d800ff037b82 */ /* 0x000e240000000800 */
[----:B0-----:R-:W-:-:S05]  /*0040*/  IMAD R10, R3, UR4, R10 ;  /* 0x00000004030a7c24 */ /* 0x001fca000f8e020a */
[----:B------:R-:W-:-:S13]  /*0050*/  ISETP.GT.AND P0, PT, R10, 0x2, PT ;  /* 0x000000020a00780c */ /* 0x000fda0003f04270 */
[----:B------:R-:W-:Y:S05]  /*0060*/  @P0 EXIT ;  /* 0x000000000000094d */ /* 0x000fea0003800000 */
[----:B------:R-:W0:Y:S01]  /*0070*/  LDC.64 R6, c[0x0][0x380] ;  /* 0x0000e000ff067b82 */ /* 0x000e220000000a00 */
[C---:B------:R-:W-:Y:S01]  /*0080*/  ISETP.NE.AND P0, PT, R10.reuse, RZ, PT ;  /* 0x000000ff0a00720c */ /* 0x040fe20003f05270 */
[----:B------:R-:W1:Y:S01]  /*0090*/  LDCU.64 UR4, c[0x0][0x358] ;  /* 0x00006b00ff0477ac */ /* 0x000e620008000a00 */
[----:B------:R-:W-:Y:S01]  /*00a0*/  BSSY.RECONVERGENT B2, `(.L_x_0) ;  /* 0x0000067000027945 */ /* 0x000fe20003800200 */
[----:B------:R-:W-:Y:S01]  /*00b0*/  HFMA2 R13, -RZ, RZ, 0, 0 ;  /* 0x00000000ff0d7431 */ /* 0x000fe200000001ff */
[----:B------:R-:W-:Y:S01]  /*00c0*/  MOV R11, RZ ;  /* 0x000000ff000b7202 */ /* 0x000fe20000000f00 */
[----:B------:R-:W-:Y:S02]  /*00d0*/  HFMA2 R9, -RZ, RZ, 0, 0 ;  /* 0x00000000ff097431 */ /* 0x000fe400000001ff */
[----:B0-----:R-:W-:-:S06]  /*00e0*/  IMAD.WIDE R6, R10, 0xa0, R6 ;  /* 0x000000a00a067825 */ /* 0x001fcc00078e0206 */
[----:B-1----:R-:W-:Y:S05]  /*00f0*/  @!P0 BRA `(.L_x_1) ;  /* 0x0000000400848947 */ /* 0x002fea0003800000 */
[----:B------:R-:W0:Y:S01]  /*0100*/  LDC.64 R2, c[0x0][0x380] ;  /* 0x0000e000ff027b82 */ /* 0x000e220000000a00 */
[----:B------:R-:W2:Y:S04]  /*0110*/  LDG.E R4, desc[UR4][R6.64+0x74] ;  /* 0x0000740406047981 */ /* 0x000ea8000c1e1900 */
[----:B------:R-:W2:Y:S04]  /*0120*/  LDG.E R11, desc[UR4][R6.64+0x4] ;  /* 0x00000404060b7981 */ /* 0x000ea8000c1e1900 */
[----:B------:R-:W3:Y:S04]  /*0130*/  LDG.E R0, desc[UR4][R6.64+0x70] ;  /* 0x0000700406007981 */ /* 0x000ee8000c1e1900 */
[----:B------:R-:W3:Y:S04]  /*0140*/  LDG.E R9, desc[UR4][R6.64] ;  /* 0x0000000406097981 */ /* 0x000ee8000c1e1900 */
[----:B------:R-:W4:Y:S04]  /*0150*/  LDG.E R5, desc[UR4][R6.64+0x78] ;  /* 0x0000780406057981 */ /* 0x000f28000c1e1900 */
[----:B------:R-:W4:Y:S04]  /*0160*/  LDG.E R8, desc[UR4][R6.64+0x8] ;  /* 0x0000080406087981 */ /* 0x000f28000c1e1900 */
[----:B0-----:R-:W5:Y:S04]  /*0170*/  LDG.E R13, desc[UR4][R2.64+0x74] ;  /* 0x00007404020d7981 */ /* 0x001f68000c1e1900 */
[----:B------:R-:W5:Y:S04]  /*0180*/  LDG.E R16, desc[UR4][R2.64+0x4] ;  /* 0x0000040402107981 */ /* 0x000f68000c1e1900 */
[----:B------:R-:W5:Y:S04]  /*0190*/  LDG.E R12, desc[UR4][R2.64+0x70] ;  /* 0x00007004020c7981 */ /* 0x000f68000c1e1900 */
[----:B------:R-:W5:Y:S04]  /*01a0*/  LDG.E R15, desc[UR4][R2.64] ;  /* 0x00000004020f7981 */ /* 0x000f68000c1e1900 */
[----:B------:R-:W5:Y:S04]  /*01b0*/  LDG.E R14, desc[UR4][R2.64+0x78] ;  /* 0x00007804020e7981 */ /* 0x000f68000c1e1900 */
[----:B------:R0:W5:Y:S01]  /*01c0*/  LDG.E R17, desc[UR4][R2.64+0x8] ;  /* 0x0000080402117981 */ /* 0x000162000c1e1900 */
[----:B------:R-:W-:Y:S01]  /*01d0*/  BSSY.RECONVERGENT B0, `(.L_x_2) ;  /* 0x000001a000007945 */ /* 0x000fe20003800200 */
[----:B--2---:R-:W-:Y:S01]  /*01e0*/  FFMA R4, R4, 0.00030000001424923539162, R11 ;  /* 0x399d495204047823 */ /* 0x004fe2000000000b */
[----:B---3--:R-:W-:Y:S01]  /*01f0*/  FFMA R0, R0, 0.00030000001424923539162, R9 ;  /* 0x399d495200007823 */ /* 0x008fe20000000009 */
[----:B----4-:R-:W-:Y:S01]  /*0200*/  FFMA R5, R5, 0.00030000001424923539162, R8 ;  /* 0x399d495205057823 */ /* 0x010fe20000000008 */
[----:B-----5:R-:W-:-:S04]  /*0210*/  FFMA R13, R13, 0.00030000001424923539162, R16 ;  /* 0x399d49520d0d7823 */ /* 0x020fc80000000010 */
[----:B------:R-:W-:Y:S01]  /*0220*/  FADD R4, -R4, R13 ;  /* 0x0000000d04047221 */ /* 0x000fe20000000100 */
[----:B------:R-:W-:-:S03]  /*0230*/  FFMA R15, R12, 0.00030000001424923539162, R15 ;  /* 0x399d49520c0f7823 */ /* 0x000fc6000000000f */
[----:B0-----:R-:W-:Y:S01]  /*0240*/  FMUL R3, R4, R4 ;  /* 0x0000000404037220 */ /* 0x001fe20000400000 */
[----:B------:R-:W-:Y:S01]  /*0250*/  FADD R8, -R0, R15 ;  /* 0x0000000f00087221 */ /* 0x000fe20000000100 */
[----:B------:R-:W-:-:S03]  /*0260*/  FFMA R14, R14, 0.00030000001424923539162, R17 ;  /* 0x399d49520e0e7823 */ /* 0x000fc60000000011 */
[----:B------:R-:W-:Y:S01]  /*0270*/  FFMA R0, R8, R8, R3 ;  /* 0x0000000808007223 */ /* 0x000fe20000000003 */
[----:B------:R-:W-:-:S04]  /*0280*/  FADD R5, -R5, R14 ;  /* 0x0000000e05057221 */ /* 0x000fc80000000100 */
[----:B------:R-:W-:-:S04]  /*0290*/  FFMA R0, R5, R5, R0 ;  /* 0x0000000505007223 */ /* 0x000fc80000000000 */
[----:B------:R-:W-:-:S05]  /*02a0*/  FADD R0, RZ, R0 ;  /* 0x00000000ff007221 */ /* 0x000fca0000000000 */
[----:B------:R-:W-:Y:S01]  /*02b0*/  IADD3 R2, PT, PT, R0, -0xd000000, RZ ;  /* 0xf300000000027810 */ /* 0x000fe20007ffe0ff */
[----:B------:R0:W1:Y:S03]  /*02c0*/  MUFU.RSQ R3, R0 ;  /* 0x0000000000037308 */ /* 0x0000660000001400 */
[----:B------:R-:W-:-:S13]  /*02d0*/  ISETP.GT.U32.AND P0, PT, R2, 0x727fffff, PT ;  /* 0x727fffff0200780c */ /* 0x000fda0003f04070 */
[----:B0-----:R-:W-:Y:S05]  /*02e0*/  @!P0 BRA `(.L_x_3) ;  /* 0x0000000000108947 */ /* 0x001fea0003800000 */
[----:B------:R-:W-:-:S07]  /*02f0*/  MOV R17, 0x310 ;  /* 0x0000031000117802 */ /* 0x000fce0000000f00 */
[----:B-1----:R-:W-:Y:S05]  /*0300*/  CALL.REL.NOINC `($__internal_0_$__cuda_sm20_sqrt_rn_f32_slowpath) ;  /* 0x00000010004c7944 */ /* 0x002fea0003c00000 */
[----:B------:R-:W-:Y:S01]  /*0310*/  MOV R9, R15 ;  /* 0x0000000f00097202 */ /* 0x000fe20000000f00 */
[----:B------:R-:W-:Y:S06]  /*0320*/  BRA `(.L_x_4) ;  /* 0x0000000000107947 */ /* 0x000fec0003800000 */
.L_x_3:
[----:B-1----:R-:W-:Y:S01]  /*0330*/  FMUL.FTZ R9, R0, R3 ;  /* 0x0000000300097220 */ /* 0x002fe20000410000 */
[----:B------:R-:W-:-:S03]  /*0340*/  FMUL.FTZ R3, R3, 0.5 ;  /* 0x3f00000003037820 */ /* 0x000fc60000410000 */
[----:B------:R-:W-:-:S04]  /*0350*/  FFMA R0, -R9, R9, R0 ;  /* 0x0000000909007223 */ /* 0x000fc80000000100 */
[----:B------:R-:W-:-:S07]  /*0360*/  FFMA R9, R0, R3, R9 ;  /* 0x0000000300097223 */ /* 0x000fce0000000009 */
.L_x_4:
[----:B------:R-:W-:Y:S05]  /*0370*/  BSYNC.RECONVERGENT B0 ;  /* 0x0000000000007941 */ /* 0x000fea0003800200 */
.L_x_2:
[----:B------:R-:W0:Y:S02]  /*0380*/  LDC.64 R12, c[0x0][0x380] ;  /* 0x0000e000ff0c7b82 */ /* 0x000e240000000a00 */
[----:B0-----:R-:W2:Y:S01]  /*0390*/  LDG.E R13, desc[UR4][R12.64+0x18] ;  /* 0x000018040c0d7981 */ /* 0x001ea2000c1e1900 */
[-C--:B------:R-:W-:Y:S01]  /*03a0*/  FMUL R0, R9, R9.reuse ;  /* 0x0000000909007220 */ /* 0x080fe20000400000 */
[----:B------:R-:W-:Y:S01]  /*03b0*/  FMUL R3, R8, 6.6743000015634379452e-11 ;  /* 0x2e92c4f808037820 */ /* 0x000fe20000400000 */
[----:B------:R-:W-:Y:S01]  /*03c0*/  FMUL R2, R4, 6.6743000015634379452e-11 ;  /* 0x2e92c4f804027820 */ /* 0x000fe20000400000 */
[----:B------:R-:W-:Y:S01]  /*03d0*/  BSSY.RECONVERGENT B3, `(.L_x_5) ;  /* 0x0000012000037945 */ /* 0x000fe20003800200 */
[----:B------:R-:W-:-:S04]  /*03e0*/  FMUL R9, R0, R9 ;  /* 0x0000000900097220 */ /* 0x000fc80000400000 */
[----:B------:R-:W0:Y:S02]  /*03f0*/  MUFU.RCP R0, R9 ;  /* 0x0000000900007308 */ /* 0x000e240000001000 */
[----:B0-----:R-:W-:-:S04]  /*0400*/  FFMA R11, -R9, R0, 1 ;  /* 0x3f800000090b7423 */ /* 0x001fc80000000100 */
[----:B------:R-:W-:Y:S01]  /*0410*/  FFMA R8, R0, R11, R0 ;  /* 0x0000000b00087223 */ /* 0x000fe20000000000 */
[----:B------:R-:W-:Y:S01]  /*0420*/  FMUL R0, R5, 6.6743000015634379452e-11 ;  /* 0x2e92c4f805007820 */ /* 0x000fe20000400000 */
[-C--:B--2---:R-:W-:Y:S01]  /*0430*/  FMUL R3, R3, R13.reuse ;  /* 0x0000000d03037220 */ /* 0x084fe20000400000 */
[-C--:B------:R-:W-:Y:S02]  /*0440*/  FMUL R2, R2, R13.reuse ;  /* 0x0000000d02027220 */ /* 0x080fe40000400000 */
[----:B------:R-:W-:Y:S01]  /*0450*/  FMUL R0, R0, R13 ;  /* 0x0000000d00007220 */ /* 0x000fe20000400000 */
[----:B------:R-:W0:Y:S01]  /*0460*/  FCHK P0, R3, R9 ;  /* 0x0000000903007302 */ /* 0x000e220000000000 */
[----:B------:R-:W-:-:S04]  /*0470*/  FFMA R11, R3, R8, RZ ;  /* 0x00000008030b7223 */ /* 0x000fc800000000ff */
[----:B------:R-:W-:-:S04]  /*0480*/  FFMA R4, -R9, R11, R3 ;  /* 0x0000000b09047223 */ /* 0x000fc80000000103 */
[----:B------:R-:W-:Y:S01]  /*0490*/  FFMA R13, R8, R4, R11 ;  /* 0x00000004080d7223 */ /* 0x000fe2000000000b */
[----:B0-----:R-:W-:Y:S06]  /*04a0*/  @!P0 BRA `(.L_x_6) ;  /* 0x0000000000108947 */ /* 0x001fec0003800000 */
[----:B------:R-:W-:Y:S02]  /*04b0*/  MOV R4, R9 ;  /* 0x0000000900047202 */ /* 0x000fe40000000f00 */
[----:B------:R-:W-:-:S07]  /*04c0*/  MOV R8, 0x4e0 ;  /* 0x000004e000087802 */ /* 0x000fce0000000f00 */
[----:B------:R-:W-:Y:S05]  /*04d0*/  CALL.REL.NOINC `($__internal_1_$__cuda_sm3x_div_rn_noftz_f32_slowpath) ;  /* 0x0000001000347944 */ /* 0x000fea0003c00000 */
[----:B------:R-:W-:-:S07]  /*04e0*/  MOV R13, R3 ;  /* 0x00000003000d7202 */ /* 0x000fce0000000f00 */
.L_x_6:
[----:B------:R-:W-:Y:S05]  /*04f0*/  BSYNC.RECONVERGENT B3 ;  /* 0x0000000000037941 */ /* 0x000fea0003800200 */
.L_x_5:
[----:B------:R-:W0:Y:S01]  /*0500*/  MUFU.RCP R4, R9 ;  /* 0x0000000900047308 */ /* 0x000e220000001000 */
[----:B------:R-:W-:Y:S07]  /*0510*/  BSSY.RECONVERGENT B3, `(.L_x_7) ;  /* 0x000000d000037945 */ /* 0x000fee0003800200 */
[----:B------:R-:W1:Y:S01]  /*0520*/  FCHK P0, R2, R9 ;  /* 0x0000000902007302 */ /* 0x000e620000000000 */
[----:B0-----:R-:W-:-:S04]  /*0530*/  FFMA R3, -R9, R4, 1 ;  /* 0x3f80000009037423 */ /* 0x001fc80000000104 */
[----:B------:R-:W-:-:S04]  /*0540*/  FFMA R8, R4, R3, R4 ;  /* 0x0000000304087223 */ /* 0x000fc80000000004 */
[----:B------:R-:W-:-:S04]  /*0550*/  FFMA R11, R2, R8, RZ ;  /* 0x00000008020b7223 */ /* 0x000fc800000000ff */
[----:B------:R-:W-:-:S04]  /*0560*/  FFMA R4, -R9, R11, R2 ;  /* 0x0000000b09047223 */ /* 0x000fc80000000102 */
[----:B------:R-:W-:Y:S01]  /*0570*/  FFMA R11, R8, R4, R11 ;  /* 0x00000004080b7223 */ /* 0x000fe2000000000b */
[----:B-1----:R-:W-:Y:S06]  /*0580*/  @!P0 BRA `(.L_x_8) ;  /* 0x0000000000148947 */ /* 0x002fec0003800000 */
[----:B------:R-:W-:Y:S02]  /*0590*/  MOV R3, R2 ;  /* 0x0000000200037202 */ /* 0x000fe40000000f00 */
[----:B------:R-:W-:Y:S02]  /*05a0*/  MOV R4, R9 ;  /* 0x0000000900047202 */ /* 0x000fe40000000f00 */
[----:B------:R-:W-:-:S07]  /*05b0*/  MOV R8, 0x5d0 ;  /* 0x000005d000087802 */ /* 0x000fce0000000f00 */
[----:B------:R-:W-:Y:S05]  /*05c0*/  CALL.REL.NOINC `($__internal_1_$__cuda_sm3x_div_rn_noftz_f32_slowpath) ;  /* 0x0000000c00f87944 */ /* 0x000fea0003c00000 */
[----:B------:R-:W-:-:S07]  /*05d0*/  MOV R11, R3 ;  /* 0x00000003000b7202 */ /* 0x000fce0000000f00 */
.L_x_8:
[----:B------:R-:W-:Y:S05]  /*05e0*/  BSYNC.RECONVERGENT B3 ;  /* 0x0000000000037941 */ /* 0x000fea0003800200 */
.L_x_7:
        /* <DEDUP_REMOVED lines=14> */
.L_x_10:
[----:B------:R-:W-:Y:S05]  /*06d0*/  BSYNC.RECONVERGENT B3 ;  /* 0x0000000000037941 */ /* 0x000fea0003800200 */
.L_x_9:
[----:B------:R-:W-:Y:S01]  /*06e0*/  FADD R13, RZ, R13 ;  /* 0x0000000dff0d7221 */ /* 0x000fe20000000000 */
[----:B------:R-:W-:Y:S01]  /*06f0*/  FADD R11, RZ, R11 ;  /* 0x0000000bff0b7221 */ /* 0x000fe20000000000 */
[----:B------:R-:W-:-:S07]  /*0700*/  FADD R9, RZ, R2 ;  /* 0x00000002ff097221 */ /* 0x000fce0000000000 */
.L_x_1:
[----:B------:R-:W-:Y:S05]  /*0710*/  BSYNC.RECONVERGENT B2 ;  /* 0x0000000000027941 */ /* 0x000fea0003800200 */
.L_x_0:
[----:B------:R-:W-:Y:S01]  /*0720*/  ISETP.NE.AND P0, PT, R10, 0x1, PT ;  /* 0x000000010a00780c */ /* 0x000fe20003f05270 */
[----:B------:R-:W-:-:S12]  /*0730*/  BSSY.RECONVERGENT B2, `(.L_x_11) ;  /* 0x0000062000027945 */ /* 0x000fd80003800200 */
[----:B------:R-:W-:Y:S05]  /*0740*/  @!P0 BRA `(.L_x_12) ;  /* 0x0000000400808947 */ /* 0x000fea0003800000 */
        /* <DEDUP_REMOVED lines=33> */
[----:B------:R-:W-:Y:S05]  /*0960*/  BRA `(.L_x_15) ;  /* 0x0000000000107947 */ /* 0x000fea0003800000 */
.L_x_14:
[----:B-1----:R-:W-:Y:S01]  /*0970*/  FMUL.FTZ R15, R0, R3 ;  /* 0x00000003000f7220 */ /* 0x002fe20000410000 */
[----:B------:R-:W-:-:S03]  /*0980*/  FMUL.FTZ R3, R3, 0.5 ;  /* 0x3f00000003037820 */ /* 0x000fc60000410000 */
[----:B------:R-:W-:-:S04]  /*0990*/  FFMA R0, -R15, R15, R0 ;  /* 0x0000000f0f007223 */ /* 0x000fc80000000100 */
[----:B------:R-:W-:-:S07]  /*09a0*/  FFMA R15, R0, R3, R15 ;  /* 0x00000003000f7223 */ /* 0x000fce000000000f */
.L_x_15:
[----:B------:R-:W-:Y:S05]  /*09b0*/  BSYNC.RECONVERGENT B0 ;  /* 0x0000000000007941 */ /* 0x000fea0003800200 */
.L_x_13:
        /* <DEDUP_REMOVED lines=11> */
[----:B--2---:R-:W-:-:S03]  /*0a70*/  FMUL R3, R3, R17 ;  /* 0x0000001103037220 */ /* 0x004fc60000400000 */
[-C--:B------:R-:W-:Y:S01]  /*0a80*/  FMUL R0, R0, R17.reuse ;  /* 0x0000001100007220 */ /* 0x080fe20000400000 */
        /* <DEDUP_REMOVED lines=10> */
.L_x_17:
[----:B------:R-:W-:Y:S05]  /*0b30*/  BSYNC.RECONVERGENT B3 ;  /* 0x0000000000037941 */ /* 0x000fea0003800200 */
.L_x_16:
        /* <DEDUP_REMOVED lines=14> */
.L_x_19:
[----:B------:R-:W-:Y:S05]  /*0c20*/  BSYNC.RECONVERGENT B3 ;  /* 0x0000000000037941 */ /* 0x000fea0003800200 */
.L_x_18:
        /* <DEDUP_REMOVED lines=14> */
.L_x_21:
[----:B------:R-:W-:Y:S05]  /*0d10*/  BSYNC.RECONVERGENT B3 ;  /* 0x0000000000037941 */ /* 0x000fea0003800200 */
.L_x_20:
[----:B------:R-:W-:Y:S01]  /*0d20*/  FADD R13, R13, R16 ;  /* 0x000000100d0d7221 */ /* 0x000fe20000000000 */
[----:B------:R-:W-:Y:S01]  /*0d30*/  FADD R11, R11, R18 ;  /* 0x000000120b0b7221 */ /* 0x000fe20000000000 */
[----:B------:R-:W-:-:S07]  /*0d40*/  FADD R9, R9, R0 ;  /* 0x0000000009097221 */ /* 0x000fce0000000000 */
.L_x_12:
[----:B------:R-:W-:Y:S05]  /*0d50*/  BSYNC.RECONVERGENT B2 ;  /* 0x0000000000027941 */ /* 0x000fea0003800200 */
.L_x_11:
        /* <DEDUP_REMOVED lines=37> */
.L_x_25:
[----:B-1----:R-:W-:Y:S01]  /*0fb0*/  FMUL.FTZ R15, R0, R3 ;  /* 0x00000003000f7220 */ /* 0x002fe20000410000 */
[----:B------:R-:W-:-:S03]  /*0fc0*/  FMUL.FTZ R3, R3, 0.5 ;  /* 0x3f00000003037820 */ /* 0x000fc60000410000 */
[----:B------:R-:W-:-:S04]  /*0fd0*/  FFMA R0, -R15, R15, R0 ;  /* 0x0000000f0f007223 */ /* 0x000fc80000000100 */
[----:B------:R-:W-:-:S07]  /*0fe0*/  FFMA R15, R0, R3, R15 ;  /* 0x00000003000f7223 */ /* 0x000fce000000000f */
.L_x_26:
[----:B------:R-:W-:Y:S05]  /*0ff0*/  BSYNC.RECONVERGENT B0 ;  /* 0x0000000000007941 */ /* 0x000fea0003800200 */
.L_x_24:
        /* <DEDUP_REMOVED lines=23> */
.L_x_28:
[----:B------:R-:W-:Y:S05]  /*1170*/  BSYNC.RECONVERGENT B3 ;  /* 0x0000000000037941 */ /* 0x000fea0003800200 */
.L_x_27:
        /* <DEDUP_REMOVED lines=14> */
.L_x_30:
[----:B------:R-:W-:Y:S05]  /*1260*/  BSYNC.RECONVERGENT B3 ;  /* 0x0000000000037941 */ /* 0x000fea0003800200 */
.L_x_29:
        /* <DEDUP_REMOVED lines=14> */
.L_x_32:
[----:B------:R-:W-:Y:S05]  /*1350*/  BSYNC.RECONVERGENT B3 ;  /* 0x0000000000037941 */ /* 0x000fea0003800200 */
.L_x_31:
[----:B------:R-:W-:Y:S01]  /*1360*/  FADD R13, R13, R10 ;  /* 0x0000000a0d0d7221 */ /* 0x000fe20000000000 */
[----:B------:R-:W-:Y:S01]  /*1370*/  FADD R11, R11, R16 ;  /* 0x000000100b0b7221 */ /* 0x000fe20000000000 */
[----:B------:R-:W-:-:S07]  /*1380*/  FADD R9, R9, R2 ;  /* 0x0000000209097221 */ /* 0x000fce0000000000 */
.L_x_23:
[----:B------:R-:W-:Y:S05]  /*1390*/  BSYNC.RECONVERGENT B2 ;  /* 0x0000000000027941 */ /* 0x000fea0003800200 */
.L_x_22:
[----:B------:R-:W2:Y:S04]  /*13a0*/  LDG.E R3, desc[UR4][R6.64+0xc] ;  /* 0x00000c0406037981 */ /* 0x000ea8000c1e1900 */
[----:B------:R-:W3:Y:S04]  /*13b0*/  LDG.E R5, desc[UR4][R6.64+0x10] ;  /* 0x0000100406057981 */ /* 0x000ee8000c1e1900 */
[----:B------:R-:W4:Y:S04]  /*13c0*/  LDG.E R15, desc[UR4][R6.64+0x14] ;  /* 0x00001404060f7981 */ /* 0x000f28000c1e1900 */
[----:B------:R-:W-:Y:S04]  /*13d0*/  STG.E desc[UR4][R6.64+0x94], R13 ;  /* 0x0000940d06007986 */ /* 0x000fe8000c101904 */
[----:B------:R-:W-:Y:S04]  /*13e0*/  STG.E desc[UR4][R6.64+0x98], R11 ;  /* 0x0000980b06007986 */ /* 0x000fe8000c101904 */
[----:B------:R-:W-:Y:S04]  /*13f0*/  STG.E desc[UR4][R6.64+0x9c], R9 ;  /* 0x00009c0906007986 */ /* 0x000fe8000c101904 */
[----:B--2---:R-:W-:Y:S04]  /*1400*/  STG.E desc[UR4][R6.64+0x88], R3 ;  /* 0x0000880306007986 */ /* 0x004fe8000c101904 */
[----:B---3--:R-:W-:Y:S04]  /*1410*/  STG.E desc[UR4][R6.64+0x8c], R5 ;  /* 0x00008c0506007986 */ /* 0x008fe8000c101904 */
[----:B----4-:R-:W-:Y:S01]  /*1420*/  STG.E desc[UR4][R6.64+0x90], R15 ;  /* 0x0000900f06007986 */ /* 0x010fe2000c101904 */
[----:B------:R-:W-:Y:S05]  /*1430*/  EXIT ;  /* 0x000000000000794d */ /* 0x000fea0003800000 */
        .weak           $__internal_0_$__cuda_sm20_sqrt_rn_f32_slowpath
        .type           $__internal_0_$__cuda_sm20_sqrt_rn_f32_slowpath,@function
        .size           $__internal_0_$__cuda_sm20_sqrt_rn_f32_slowpath,($__internal_1_$__cuda_sm3x_div_rn_noftz_f32_slowpath - $__internal_0_$__cuda_sm20_sqrt_rn_f32_slowpath)
$__internal_0_$__cuda_sm20_sqrt_rn_f32_slowpath:
[----:B------:R-:W-:-:S13]  /*1440*/  LOP3.LUT P0, RZ, R0, 0x7fffffff, RZ, 0xc0, !PT ;  /* 0x7fffffff00ff7812 */ /* 0x000fda000780c0ff */
[----:B------:R-:W-:Y:S01]  /*1450*/  @!P0 MOV R2, R0 ;  /* 0x0000000000028202 */ /* 0x000fe20000000f00 */
[----:B------:R-:W-:Y:S06]  /*1460*/  @!P0 BRA `(.L_x_33) ;  /* 0x0000000000408947 */ /* 0x000fec0003800000 */
[----:B------:R-:W-:-:S13]  /*1470*/  FSETP.GEU.FTZ.AND P0, PT, R0, RZ, PT ;  /* 0x000000ff0000720b */ /* 0x000fda0003f1e000 */
[----:B------:R-:W-:Y:S01]  /*1480*/  @!P0 MOV R2, 0x7fffffff ;  /* 0x7fffffff00028802 */ /* 0x000fe20000000f00 */
[----:B------:R-:W-:Y:S06]  /*1490*/  @!P0 BRA `(.L_x_33) ;  /* 0x0000000000348947 */ /* 0x000fec0003800000 */
[----:B------:R-:W-:-:S13]  /*14a0*/  FSETP.GTU.FTZ.AND P0, PT, |R0|, +INF , PT ;  /* 0x7f8000000000780b */ /* 0x000fda0003f1c200 */
[----:B------:R-:W-:Y:S01]  /*14b0*/  @P0 FADD.FTZ R2, R0, 1 ;  /* 0x3f80000000020421 */ /* 0x000fe20000010000 */
[----:B------:R-:W-:Y:S06]  /*14c0*/  @P0 BRA `(.L_x_33) ;  /* 0x0000000000280947 */ /* 0x000fec0003800000 */
[----:B------:R-:W-:-:S13]  /*14d0*/  FSETP.NEU.FTZ.AND P0, PT, |R0|, +INF , PT ;  /* 0x7f8000000000780b */ /* 0x000fda0003f1d200 */
[----:B------:R-:W-:-:S04]  /*14e0*/  @P0 FFMA R3, R0, 1.84467440737095516160e+19, RZ ;  /* 0x5f80000000030823 */ /* 0x000fc800000000ff */
[----:B------:R-:W0:Y:S02]  /*14f0*/  @P0 MUFU.RSQ R2, R3 ;  /* 0x0000000300020308 */ /* 0x000e240000001400 */
[----:B0-----:R-:W-:Y:S01]  /*1500*/  @P0 FMUL.FTZ R12, R3, R2 ;  /* 0x00000002030c0220 */ /* 0x001fe20000410000 */
[----:B------:R-:W-:Y:S01]  /*1510*/  @P0 FMUL.FTZ R16, R2, 0.5 ;  /* 0x3f00000002100820 */ /* 0x000fe20000410000 */
[----:B------:R-:W-:Y:S02]  /*1520*/  @!P0 MOV R2, R0 ;  /* 0x0000000000028202 */ /* 0x000fe40000000f00 */
[----:B------:R-:W-:-:S04]  /*1530*/  @P0 FADD.FTZ R14, -R12, -RZ ;  /* 0x800000ff0c0e0221 */ /* 0x000fc80000010100 */
[----:B------:R-:W-:-:S04]  /*1540*/  @P0 FFMA R15, R12, R14, R3 ;  /* 0x0000000e0c0f0223 */ /* 0x000fc80000000003 */
[----:B------:R-:W-:-:S04]  /*1550*/  @P0 FFMA R15, R15, R16, R12 ;  /* 0x000000100f0f0223 */ /* 0x000fc8000000000c */
[----:B------:R-:W-:-:S07]  /*1560*/  @P0 FMUL.FTZ R2, R15, 2.3283064365386962891e-10 ;  /* 0x2f8000000f020820 */ /* 0x000fce0000410000 */
.L_x_33:
[----:B------:R-:W-:Y:S01]  /*1570*/  HFMA2 R3, -RZ, RZ, 0, 0 ;  /* 0x00000000ff037431 */ /* 0x000fe200000001ff */
[----:B------:R-:W-:Y:S02]  /*1580*/  MOV R15, R2 ;  /* 0x00000002000f7202 */ /* 0x000fe40000000f00 */
[----:B------:R-:W-:-:S04]  /*1590*/  MOV R2, R17 ;  /* 0x0000001100027202 */ /* 0x000fc80000000f00 */
[----:B------:R-:W-:Y:S05]  /*15a0*/  RET.REL.NODEC R2 `(_Z8DeriveKSILi4EEvP8Particle) ;  /* 0xffffffe802947950 */ /* 0x000fea0003c3ffff */
        .weak           $__internal_1_$__cuda_sm3x_div_rn_noftz_f32_slowpath
        .type           $__internal_1_$__cuda_sm3x_div_rn_noftz_f32_slowpath,@function
        .size           $__internal_1_$__cuda_sm3x_div_rn_noftz_f32_slowpath,(.L_x_223 - $__internal_1_$__cuda_sm3x_div_rn_noftz_f32_slowpath)
$__internal_1_$__cuda_sm3x_div_rn_noftz_f32_slowpath:
[----:B------:R-:W-:Y:S01]  /*15b0*/  SHF.R.U32.HI R5, RZ, 0x17, R4 ;  /* 0x00000017ff057819 */ /* 0x000fe20000011604 */
[----:B------:R-:W-:Y:S01]  /*15c0*/  BSSY.RECONVERGENT B0, `(.L_x_34) ;  /* 0x0000063000007945 */ /* 0x000fe20003800200 */
[----:B------:R-:W-:Y:S02]  /*15d0*/  SHF.R.U32.HI R14, RZ, 0x17, R3 ;  /* 0x00000017ff0e7819 */ /* 0x000fe40000011603 */
[----:B------:R-:W-:Y:S02]  /*15e0*/  LOP3.LUT R5, R5, 0xff, RZ, 0xc0, !PT ;  /* 0x000000ff05057812 */ /* 0x000fe400078ec0ff */
[----:B------:R-:W-:Y:S02]  /*15f0*/  LOP3.LUT R14, R14, 0xff, RZ, 0xc0, !PT ;  /* 0x000000ff0e0e7812 */ /* 0x000fe400078ec0ff */
[----:B------:R-:W-:Y:S02]  /*1600*/  IADD3 R12, PT, PT, R5, -0x1, RZ ;  /* 0xffffffff050c7810 */ /* 0x000fe40007ffe0ff */
[----:B------:R-:W-:-:S02]  /*1610*/  IADD3 R17, PT, PT, R14, -0x1, RZ ;  /* 0xffffffff0e117810 */ /* 0x000fc40007ffe0ff */
[----:B------:R-:W-:-:S04]  /*1620*/  ISETP.GT.U32.AND P0, PT, R12, 0xfd, PT ;  /* 0x000000fd0c00780c */ /* 0x000fc80003f04070 */
[----:B------:R-:W-:-:S13]  /*1630*/  ISETP.GT.U32.OR P0, PT, R17, 0xfd, P0 ;  /* 0x000000fd1100780c */ /* 0x000fda0000704470 */
[----:B------:R-:W-:Y:S01]  /*1640*/  @!P0 MOV R12, RZ ;  /* 0x000000ff000c8202 */ /* 0x000fe20000000f00 */
[----:B------:R-:W-:Y:S06]  /*1650*/  @!P0 BRA `(.L_x_35) ;  /* 0x0000000000608947 */ /* 0x000fec0003800000 */
[----:B------:R-:W-:Y:S02]  /*1660*/  FSETP.GTU.FTZ.AND P0, PT, |R3|, +INF , PT ;  /* 0x7f8000000300780b */ /* 0x000fe40003f1c200 */
[----:B------:R-:W-:-:S04]  /*1670*/  FSETP.GTU.FTZ.AND P1, PT, |R4|, +INF , PT ;  /* 0x7f8000000400780b */ /* 0x000fc80003f3c200 */
[----:B------:R-:W-:-:S13]  /*1680*/  PLOP3.LUT P0, PT, P0, P1, PT, 0xf8, 0x8f ;  /* 0x00000000008f781c */ /* 0x000fda0000703f70 */
[----:B------:R-:W-:Y:S05]  /*1690*/  @P0 BRA `(.L_x_36) ;  /* 0x0000000400500947 */ /* 0x000fea0003800000 */
[----:B------:R-:W-:-:S13]  /*16a0*/  LOP3.LUT P0, RZ, R4, 0x7fffffff, R3, 0xc8, !PT ;  /* 0x7fffffff04ff7812 */ /* 0x000fda000780c803 */
[----:B------:R-:W-:Y:S05]  /*16b0*/  @!P0 BRA `(.L_x_37) ;  /* 0x0000000400408947 */ /* 0x000fea0003800000 */
[C---:B------:R-:W-:Y:S02]  /*16c0*/  FSETP.NEU.FTZ.AND P2, PT, |R3|.reuse, +INF , PT ;  /* 0x7f8000000300780b */ /* 0x040fe40003f5d200 */
[----:B------:R-:W-:Y:S02]  /*16d0*/  FSETP.NEU.FTZ.AND P1, PT, |R4|, +INF , PT ;  /* 0x7f8000000400780b */ /* 0x000fe40003f3d200 */
[----:B------:R-:W-:-:S11]  /*16e0*/  FSETP.NEU.FTZ.AND P0, PT, |R3|, +INF , PT ;  /* 0x7f8000000300780b */ /* 0x000fd60003f1d200 */
[----:B------:R-:W-:Y:S05]  /*16f0*/  @!P1 BRA !P2, `(.L_x_37) ;  /* 0x0000000400309947 */ /* 0x000fea0005000000 */
[----:B------:R-:W-:-:S04]  /*1700*/  LOP3.LUT P2, RZ, R3, 0x7fffffff, RZ, 0xc0, !PT ;  /* 0x7fffffff03ff7812 */ /* 0x000fc8000784c0ff */
[----:B------:R-:W-:-:S13]  /*1710*/  PLOP3.LUT P1, PT, P1, P2, PT, 0x2f, 0xf2 ;  /* 0x0000000000f2781c */ /* 0x000fda0000f24577 */
[----:B------:R-:W-:Y:S05]  /*1720*/  @P1 BRA `(.L_x_38) ;  /* 0x00000004001c1947 */ /* 0x000fea0003800000 */
[----:B------:R-:W-:-:S04]  /*1730*/  LOP3.LUT P1, RZ, R4, 0x7fffffff, RZ, 0xc0, !PT ;  /* 0x7fffffff04ff7812 */ /* 0x000fc8000782c0ff */
[----:B------:R-:W-:-:S13]  /*1740*/  PLOP3.LUT P0, PT, P0, P1, PT, 0x2f, 0xf2 ;  /* 0x0000000000f2781c */ /* 0x000fda0000702577 */
[----:B------:R-:W-:Y:S05]  /*1750*/  @P0 BRA `(.L_x_39) ;  /* 0x0000000400040947 */ /* 0x000fea0003800000 */
[----:B------:R-:W-:Y:S02]  /*1760*/  ISETP.GE.AND P0, PT, R17, RZ, PT ;  /* 0x000000ff1100720c */ /* 0x000fe40003f06270 */
[----:B------:R-:W-:-:S04]  /*1770*/  IADD3 R12, PT, PT, R5, -0x1, RZ ;  /* 0xffffffff050c7810 */ /* 0x000fc80007ffe0ff */
[----:B------:R-:W-:-:S07]  /*1780*/  ISETP.GE.AND P1, PT, R12, RZ, PT ;  /* 0x000000ff0c00720c */ /* 0x000fce0003f26270 */
[----:B------:R-:W-:Y:S01]  /*1790*/  @P0 MOV R12, RZ ;  /* 0x000000ff000c0202 */ /* 0x000fe20000000f00 */
[----:B------:R-:W-:Y:S01]  /*17a0*/  @!P0 FFMA R3, R3, 1.84467440737095516160e+19, RZ ;  /* 0x5f80000003038823 */ /* 0x000fe200000000ff */
[----:B------:R-:W-:-:S04]  /*17b0*/  @!P0 MOV R12, 0xffffffc0 ;  /* 0xffffffc0000c8802 */ /* 0x000fc80000000f00 */
[----:B------:R-:W-:Y:S01]  /*17c0*/  @!P1 FFMA R4, R4, 1.84467440737095516160e+19, RZ ;  /* 0x5f80000004049823 */ /* 0x000fe200000000ff */
[----:B------:R-:W-:-:S07]  /*17d0*/  @!P1 IADD3 R12, PT, PT, R12, 0x40, RZ ;  /* 0x000000400c0c9810 */ /* 0x000fce0007ffe0ff */
.L_x_35:
[----:B------:R-:W-:Y:S01]  /*17e0*/  LEA R17, R5, 0xc0800000, 0x17 ;  /* 0xc080000005117811 */ /* 0x000fe200078eb8ff */
[----:B------:R-:W-:Y:S01]  /*17f0*/  BSSY.RECONVERGENT B1, `(.L_x_40) ;  /* 0x0000036000017945 */ /* 0x000fe20003800200 */
[----:B------:R-:W-:Y:S02]  /*1800*/  IADD3 R14, PT, PT, R14, -0x7f, RZ ;  /* 0xffffff810e0e7810 */ /* 0x000fe40007ffe0ff */
[----:B------:R-:W-:-:S03]  /*1810*/  IADD3 R21, PT, PT, -R17, R4, RZ ;  /* 0x0000000411157210 */ /* 0x000fc60007ffe1ff */
[----:B------:R-:W-:Y:S01]  /*1820*/  IMAD R3, R14, -0x800000, R3 ;  /* 0xff8000000e037824 */ /* 0x000fe200078e0203 */
[----:B------:R-:W0:Y:S01]  /*1830*/  MUFU.RCP R17, R21 ;  /* 0x0000001500117308 */ /* 0x000e220000001000 */
[----:B------:R-:W-:-:S04]  /*1840*/  FADD.FTZ R4, -R21, -RZ ;  /* 0x800000ff15047221 */ /* 0x000fc80000010100 */
[----:B0-----:R-:W-:-:S04]  /*1850*/  FFMA R20, R17, R4, 1 ;  /* 0x3f80000011147423 */ /* 0x001fc80000000004 */
[----:B------:R-:W-:-:S04]  /*1860*/  FFMA R20, R17, R20, R17 ;  /* 0x0000001411147223 */ /* 0x000fc80000000011 */
[----:B------:R-:W-:-:S04]  /*1870*/  FFMA R17, R3, R20, RZ ;  /* 0x0000001403117223 */ /* 0x000fc800000000ff */
[----:B------:R-:W-:-:S04]  /*1880*/  FFMA R19, R4, R17, R3 ;  /* 0x0000001104137223 */ /* 0x000fc80000000003 */
[----:B------:R-:W-:Y:S01]  /*1890*/  FFMA R17, R20, R19, R17 ;  /* 0x0000001314117223 */ /* 0x000fe20000000011 */
[----:B------:R-:W-:-:S03]  /*18a0*/  IADD3 R19, PT, PT, R14, 0x7f, -R5 ;  /* 0x0000007f0e137810 */ /* 0x000fc60007ffe805 */
[----:B------:R-:W-:Y:S01]  /*18b0*/  FFMA R4, R4, R17, R3 ;  /* 0x0000001104047223 */ /* 0x000fe20000000003 */
[----:B------:R-:W-:-:S03]  /*18c0*/  IADD3 R12, PT, PT, R19, R12, RZ ;  /* 0x0000000c130c7210 */ /* 0x000fc60007ffe0ff */
[----:B------:R-:W-:-:S05]  /*18d0*/  FFMA R3, R20, R4, R17 ;  /* 0x0000000414037223 */ /* 0x000fca0000000011 */
[----:B------:R-:W-:-:S04]  /*18e0*/  SHF.R.U32.HI R5, RZ, 0x17, R3 ;  /* 0x00000017ff057819 */ /* 0x000fc80000011603 */
[----:B------:R-:W-:-:S04]  /*18f0*/  LOP3.LUT R5, R5, 0xff, RZ, 0xc0, !PT ;  /* 0x000000ff05057812 */ /* 0x000fc800078ec0ff */
[----:B------:R-:W-:-:S04]  /*1900*/  IADD3 R5, PT, PT, R5, R12, RZ ;  /* 0x0000000c05057210 */ /* 0x000fc80007ffe0ff */
[----:B------:R-:W-:-:S04]  /*1910*/  IADD3 R14, PT, PT, R5, -0x1, RZ ;  /* 0xffffffff050e7810 */ /* 0x000fc80007ffe0ff */
[----:B------:R-:W-:-:S13]  /*1920*/  ISETP.GE.U32.AND P0, PT, R14, 0xfe, PT ;  /* 0x000000fe0e00780c */ /* 0x000fda0003f06070 */
[----:B------:R-:W-:Y:S05]  /*1930*/  @!P0 BRA `(.L_x_41) ;  /* 0x0000000000808947 */ /* 0x000fea0003800000 */
[----:B------:R-:W-:-:S13]  /*1940*/  ISETP.GT.AND P0, PT, R5, 0xfe, PT ;  /* 0x000000fe0500780c */ /* 0x000fda0003f04270 */
[----:B------:R-:W-:Y:S05]  /*1950*/  @P0 BRA `(.L_x_42) ;  /* 0x00000000006c0947 */ /* 0x000fea0003800000 */
[----:B------:R-:W-:-:S13]  /*1960*/  ISETP.GE.AND P0, PT, R5, 0x1, PT ;  /* 0x000000010500780c */ /* 0x000fda0003f06270 */
[----:B------:R-:W-:Y:S05]  /*1970*/  @P0 BRA `(.L_x_43) ;  /* 0x0000000000740947 */ /* 0x000fea0003800000 */
[----:B------:R-:W-:Y:S02]  /*1980*/  ISETP.GE.AND P0, PT, R5, -0x18, PT ;  /* 0xffffffe80500780c */ /* 0x000fe40003f06270 */
[----:B------:R-:W-:-:S11]  /*1990*/  LOP3.LUT R3, R3, 0x80000000, RZ, 0xc0, !PT ;  /* 0x8000000003037812 */ /* 0x000fd600078ec0ff */
[----:B------:R-:W-:Y:S05]  /*19a0*/  @!P0 BRA `(.L_x_43) ;  /* 0x0000000000688947 */ /* 0x000fea0003800000 */
[CCC-:B------:R-:W-:Y:S01]  /*19b0*/  FFMA.RZ R12, R20.reuse, R4.reuse, R17.reuse ;  /* 0x00000004140c7223 */ /* 0x1c0fe2000000c011 */
[C---:B------:R-:W-:Y:S01]  /*19c0*/  IADD3 R19, PT, PT, R5.reuse, 0x20, RZ ;  /* 0x0000002005137810 */ /* 0x040fe20007ffe0ff */
[CCC-:B------:R-:W-:Y:S01]  /*19d0*/  FFMA.RP R14, R20.reuse, R4.reuse, R17.reuse ;  /* 0x00000004140e7223 */ /* 0x1c0fe20000008011 */
[----:B------:R-:W-:Y:S01]  /*19e0*/  FFMA.RM R17, R20, R4, R17 ;  /* 0x0000000414117223 */ /* 0x000fe20000004011 */
[C---:B------:R-:W-:Y:S02]  /*19f0*/  ISETP.NE.AND P2, PT, R5.reuse, RZ, PT ;  /* 0x000000ff0500720c */ /* 0x040fe40003f45270 */
[----:B------:R-:W-:Y:S02]  /*1a00*/  LOP3.LUT R12, R12, 0x7fffff, RZ, 0xc0, !PT ;  /* 0x007fffff0c0c7812 */ /* 0x000fe400078ec0ff */
[----:B------:R-:W-:Y:S02]  /*1a10*/  ISETP.NE.AND P1, PT, R5, RZ, PT ;  /* 0x000000ff0500720c */ /* 0x000fe40003f25270 */
[----:B------:R-:W-:-:S02]  /*1a20*/  LOP3.LUT R12, R12, 0x800000, RZ, 0xfc, !PT ;  /* 0x008000000c0c7812 */ /* 0x000fc400078efcff */
[----:B------:R-:W-:Y:S02]  /*1a30*/  IADD3 R5, PT, PT, -R5, RZ, RZ ;  /* 0x000000ff05057210 */ /* 0x000fe40007ffe1ff */
[----:B------:R-:W-:Y:S02]  /*1a40*/  SHF.L.U32 R19, R12, R19, RZ ;  /* 0x000000130c137219 */ /* 0x000fe400000006ff */
[----:B------:R-:W-:Y:S02]  /*1a50*/  FSETP.NEU.FTZ.AND P0, PT, R14, R17, PT ;  /* 0x000000110e00720b */ /* 0x000fe40003f1d000 */
[----:B------:R-:W-:Y:S02]  /*1a60*/  SEL R5, R5, RZ, P2 ;  /* 0x000000ff05057207 */ /* 0x000fe40001000000 */
[----:B------:R-:W-:Y:S02]  /*1a70*/  ISETP.NE.AND P1, PT, R19, RZ, P1 ;  /* 0x000000ff1300720c */ /* 0x000fe40000f25270 */
[----:B------:R-:W-:-:S02]  /*1a80*/  SHF.R.U32.HI R5, RZ, R5, R12 ;  /* 0x00000005ff057219 */ /* 0x000fc4000001160c */
[----:B------:R-:W-:Y:S02]  /*1a90*/  PLOP3.LUT P0, PT, P0, P1, PT, 0xf8, 0x8f ;  /* 0x00000000008f781c */ /* 0x000fe40000703f70 */
[----:B------:R-:W-:Y:S02]  /*1aa0*/  SHF.R.U32.HI R17, RZ, 0x1, R5 ;  /* 0x00000001ff117819 */ /* 0x000fe40000011605 */
[----:B------:R-:W-:-:S04]  /*1ab0*/  SEL R4, RZ, 0x1, !P0 ;  /* 0x00000001ff047807 */ /* 0x000fc80004000000 */
[----:B------:R-:W-:-:S04]  /*1ac0*/  LOP3.LUT R4, R4, 0x1, R17, 0xf8, !PT ;  /* 0x0000000104047812 */ /* 0x000fc800078ef811 */
[----:B------:R-:W-:-:S04]  /*1ad0*/  LOP3.LUT R4, R4, R5, RZ, 0xc0, !PT ;  /* 0x0000000504047212 */ /* 0x000fc800078ec0ff */
[----:B------:R-:W-:-:S04]  /*1ae0*/  IADD3 R4, PT, PT, R17, R4, RZ ;  /* 0x0000000411047210 */ /* 0x000fc80007ffe0ff */
[----:B------:R-:W-:Y:S01]  /*1af0*/  LOP3.LUT R3, R4, R3, RZ, 0xfc, !PT ;  /* 0x0000000304037212 */ /* 0x000fe200078efcff */
[----:B------:R-:W-:Y:S06]  /*1b00*/  BRA `(.L_x_43) ;  /* 0x0000000000107947 */ /* 0x000fec0003800000 */
.L_x_42:
[----:B------:R-:W-:-:S04]  /*1b10*/  LOP3.LUT R3, R3, 0x80000000, RZ, 0xc0, !PT ;  /* 0x8000000003037812 */ /* 0x000fc800078ec0ff */
[----:B------:R-:W-:Y:S01]  /*1b20*/  LOP3.LUT R3, R3, 0x7f800000, RZ, 0xfc, !PT ;  /* 0x7f80000003037812 */ /* 0x000fe200078efcff */
[----:B------:R-:W-:Y:S06]  /*1b30*/  BRA `(.L_x_43) ;  /* 0x0000000000047947 */ /* 0x000fec0003800000 */
.L_x_41:
[----:B------:R-:W-:-:S07]  /*1b40*/  LEA R3, R12, R3, 0x17 ;  /* 0x000000030c037211 */ /* 0x000fce00078eb8ff */
.L_x_43:
[----:B------:R-:W-:Y:S05]  /*1b50*/  BSYNC.RECONVERGENT B1 ;  /* 0x0000000000017941 */ /* 0x000fea0003800200 */
.L_x_40:
[----:B------:R-:W-:Y:S05]  /*1b60*/  BRA `(.L_x_44) ;  /* 0x0000000000207947 */ /* 0x000fea0003800000 */
.L_x_39:
[----:B------:R-:W-:-:S04]  /*1b70*/  LOP3.LUT R3, R4, 0x80000000, R3, 0x48, !PT ;  /* 0x8000000004037812 */ /* 0x000fc800078e4803 */
[----:B------:R-:W-:Y:S01]  /*1b80*/  LOP3.LUT R3, R3, 0x7f800000, RZ, 0xfc, !PT ;  /* 0x7f80000003037812 */ /* 0x000fe200078efcff */
[----:B------:R-:W-:Y:S06]  /*1b90*/  BRA `(.L_x_44) ;  /* 0x0000000000147947 */ /* 0x000fec0003800000 */
.L_x_38:
[----:B------:R-:W-:Y:S01]  /*1ba0*/  LOP3.LUT R3, R4, 0x80000000, R3, 0x48, !PT ;  /* 0x8000000004037812 */ /* 0x000fe200078e4803 */
[----:B------:R-:W-:Y:S06]  /*1bb0*/  BRA `(.L_x_44) ;  /* 0x00000000000c7947 */ /* 0x000fec0003800000 */
.L_x_37:
[----:B------:R-:W0:Y:S01]  /*1bc0*/  MUFU.RSQ R3, -QNAN ;  /* 0xffc0000000037908 */ /* 0x000e220000001400 */
[----:B------:R-:W-:Y:S05]  /*1bd0*/  BRA `(.L_x_44) ;  /* 0x0000000000047947 */ /* 0x000fea0003800000 */
.L_x_36:
[----:B------:R-:W-:-:S07]  /*1be0*/  FADD.FTZ R3, R3, R4 ;  /* 0x0000000403037221 */ /* 0x000fce0000010000 */
.L_x_44:
[----:B------:R-:W-:Y:S05]  /*1bf0*/  BSYNC.RECONVERGENT B0 ;  /* 0x0000000000007941 */ /* 0x000fea0003800200 */
.L_x_34:
[----:B------:R-:W-:Y:S01]  /*1c00*/  HFMA2 R5, -RZ, RZ, 0, 0 ;  /* 0x00000000ff057431 */ /* 0x000fe200000001ff */
[----:B------:R-:W-:-:S04]  /*1c10*/  MOV R4, R8 ;  /* 0x0000000800047202 */ /* 0x000fc80000000f00 */
[----:B0-----:R-:W-:Y:S05]  /*1c20*/  RET.REL.NODEC R4 `(_Z8DeriveKSILi4EEvP8Particle) ;  /* 0xffffffe004f47950 */ /* 0x001fea0003c3ffff */
.L_x_45:
[----:B------:R-:W-:-:S00]  /*1c30*/  BRA `(.L_x_45) ;  /* 0xfffffffc00fc7947 */ /* 0x000fc0000383ffff */
[----:B------:R-:W-:-:S00]  /*1c40*/  NOP ;  /* 0x0000000000007918 */ /* 0x000fc00000000000 */
        /* <DEDUP_REMOVED lines=11> */
.L_x_223:


//--------------------- .text._Z8DeriveKSILi3EEvP8Particle --------------------------
	.section	.text._Z8DeriveKSILi3EEvP8Particle,"ax",@progbits
	.align	128
        .global         _Z8DeriveKSILi3EEvP8Particle
        .type           _Z8DeriveKSILi3EEvP8Particle,@function
        .size           _Z8DeriveKSILi3EEvP8Particle,(.L_x_225 - _Z8DeriveKSILi3EEvP8Particle)
        .other          _Z8DeriveKSILi3EEvP8Particle,@"STO_CUDA_ENTRY STV_DEFAULT"
_Z8DeriveKSILi3EEvP8Particle:
.text._Z8DeriveKSILi3EEvP8Particle:
        /* <DEDUP_REMOVED lines=30> */
[----:B--2---:R-:W-:Y:S01]  /*01e0*/  FFMA R4, R4, 0.00015000000712461769581, R11 ;  /* 0x391d495204047823 */ /* 0x004fe2000000000b */
[----:B---3--:R-:W-:Y:S01]  /*01f0*/  FFMA R0, R0, 0.00015000000712461769581, R9 ;  /* 0x391d495200007823 */ /* 0x008fe20000000009 */
[----:B----4-:R-:W-:Y:S01]  /*0200*/  FFMA R5, R5, 0.00015000000712461769581, R8 ;  /* 0x391d495205057823 */ /* 0x010fe20000000008 */
[----:B-----5:R-:W-:-:S04]  /*0210*/  FFMA R13, R13, 0.00015000000712461769581, R16 ;  /* 0x391d49520d0d7823 */ /* 0x020fc80000000010 */
[----:B------:R-:W-:Y:S01]  /*0220*/  FADD R4, -R4, R13 ;  /* 0x0000000d04047221 */ /* 0x000fe20000000100 */
[----:B------:R-:W-:-:S03]  /*0230*/  FFMA R15, R12, 0.00015000000712461769581, R15 ;  /* 0x391d49520c0f7823 */ /* 0x000fc6000000000f */
[----:B0-----:R-:W-:Y:S01]  /*0240*/  FMUL R3, R4, R4 ;  /* 0x0000000404037220 */ /* 0x001fe20000400000 */
[----:B------:R-:W-:Y:S01]  /*0250*/  FADD R8, -R0, R15 ;  /* 0x0000000f00087221 */ /* 0x000fe20000000100 */
[----:B------:R-:W-:-:S03]  /*0260*/  FFMA R14, R14, 0.00015000000712461769581, R17 ;  /* 0x391d49520e0e7823 */ /* 0x000fc60000000011 */
        /* <DEDUP_REMOVED lines=9> */
[----:B-1----:R-:W-:Y:S05]  /*0300*/  CALL.REL.NOINC `($__internal_2_$__cuda_sm20_sqrt_rn_f32_slowpath) ;  /* 0x00000010004c7944 */ /* 0x002fea0003c00000 */
[----:B------:R-:W-:Y:S01]  /*0310*/  MOV R9, R15 ;  /* 0x0000000f00097202 */ /* 0x000fe20000000f00 */
[----:B------:R-:W-:Y:S06]  /*0320*/  BRA `(.L_x_50) ;  /* 0x0000000000107947 */ /* 0x000fec0003800000 */
.L_x_49:
[----:B-1----:R-:W-:Y:S01]  /*0330*/  FMUL.FTZ R9, R0, R3 ;  /* 0x0000000300097220 */ /* 0x002fe20000410000 */
[----:B------:R-:W-:-:S03]  /*0340*/  FMUL.FTZ R3, R3, 0.5 ;  /* 0x3f00000003037820 */ /* 0x000fc60000410000 */
[----:B------:R-:W-:-:S04]  /*0350*/  FFMA R0, -R9, R9, R0 ;  /* 0x0000000909007223 */ /* 0x000fc80000000100 */
[----:B------:R-:W-:-:S07]  /*0360*/  FFMA R9, R0, R3, R9 ;  /* 0x0000000300097223 */ /* 0x000fce0000000009 */
.L_x_50:
[----:B------:R-:W-:Y:S05]  /*0370*/  BSYNC.RECONVERGENT B0 ;  /* 0x0000000000007941 */ /* 0x000fea0003800200 */
.L_x_48:
        /* <DEDUP_REMOVED lines=21> */
[----:B------:R-:W-:Y:S05]  /*04d0*/  CALL.REL.NOINC `($__internal_3_$__cuda_sm3x_div_rn_noftz_f32_slowpath) ;  /* 0x0000001000347944 */ /* 0x000fea0003c00000 */
[----:B------:R-:W-:-:S07]  /*04e0*/  MOV R13, R3 ;  /* 0x00000003000d7202 */ /* 0x000fce0000000f00 */
.L_x_52:
[----:B------:R-:W-:Y:S05]  /*04f0*/  BSYNC.RECONVERGENT B3 ;  /* 0x0000000000037941 */ /* 0x000fea0003800200 */
.L_x_51:
        /* <DEDUP_REMOVED lines=12> */
[----:B------:R-:W-:Y:S05]  /*05c0*/  CALL.REL.NOINC `($__internal_3_$__cuda_sm3x_div_rn_noftz_f32_slowpath) ;  /* 0x0000000c00f87944 */ /* 0x000fea0003c00000 */
[----:B------:R-:W-:-:S07]  /*05d0*/  MOV R11, R3 ;  /* 0x00000003000b7202 */ /* 0x000fce0000000f00 */
.L_x_54:
[----:B------:R-:W-:Y:S05]  /*05e0*/  BSYNC.RECONVERGENT B3 ;  /* 0x0000000000037941 */ /* 0x000fea0003800200 */
.L_x_53:
        /* <DEDUP_REMOVED lines=14> */
.L_x_56:
[----:B------:R-:W-:Y:S05]  /*06d0*/  BSYNC.RECONVERGENT B3 ;  /* 0x0000000000037941 */ /* 0x000fea0003800200 */
.L_x_55:
[----:B------:R-:W-:Y:S01]  /*06e0*/  FADD R13, RZ, R13 ;  /* 0x0000000dff0d7221 */ /* 0x000fe20000000000 */
[----:B------:R-:W-:Y:S01]  /*06f0*/  FADD R11, RZ, R11 ;  /* 0x0000000bff0b7221 */ /* 0x000fe20000000000 */
[----:B------:R-:W-:-:S07]  /*0700*/  FADD R9, RZ, R2 ;  /* 0x00000002ff097221 */ /* 0x000fce0000000000 */
.L_x_47:
[----:B------:R-:W-:Y:S05]  /*0710*/  BSYNC.RECONVERGENT B2 ;  /* 0x0000000000027941 */ /* 0x000fea0003800200 */
.L_x_46:
        /* <DEDUP_REMOVED lines=36> */
[----:B------:R-:W-:Y:S05]  /*0960*/  BRA `(.L_x_61) ;  /* 0x0000000000107947 */ /* 0x000fea0003800000 */
.L_x_60:
[----:B-1----:R-:W-:Y:S01]  /*0970*/  FMUL.FTZ R15, R0, R3 ;  /* 0x00000003000f7220 */ /* 0x002fe20000410000 */
[----:B------:R-:W-:-:S03]  /*0980*/  FMUL.FTZ R3, R3, 0.5 ;  /* 0x3f00000003037820 */ /* 0x000fc60000410000 */
[----:B------:R-:W-:-:S04]  /*0990*/  FFMA R0, -R15, R15, R0 ;  /* 0x0000000f0f007223 */ /* 0x000fc80000000100 */
[----:B------:R-:W-:-:S07]  /*09a0*/  FFMA R15, R0, R3, R15 ;  /* 0x00000003000f7223 */ /* 0x000fce000000000f */
.L_x_61:
[----:B------:R-:W-:Y:S05]  /*09b0*/  BSYNC.RECONVERGENT B0 ;  /* 0x0000000000007941 */ /* 0x000fea0003800200 */
.L_x_59:
        /* <DEDUP_REMOVED lines=23> */
.L_x_63:
[----:B------:R-:W-:Y:S05]  /*0b30*/  BSYNC.RECONVERGENT B3 ;  /* 0x0000000000037941 */ /* 0x000fea0003800200 */
.L_x_62:
        /* <DEDUP_REMOVED lines=14> */
.L_x_65:
[----:B------:R-:W-:Y:S05]  /*0c20*/  BSYNC.RECONVERGENT B3 ;  /* 0x0000000000037941 */ /* 0x000fea0003800200 */
.L_x_64:
        /* <DEDUP_REMOVED lines=14> */
.L_x_67:
[----:B------:R-:W-:Y:S05]  /*0d10*/  BSYNC.RECONVERGENT B3 ;  /* 0x0000000000037941 */ /* 0x000fea0003800200 */
.L_x_66:
[----:B------:R-:W-:Y:S01]  /*0d20*/  FADD R13, R13, R16 ;  /* 0x000000100d0d7221 */ /* 0x000fe20000000000 */
[----:B------:R-:W-:Y:S01]  /*0d30*/  FADD R11, R11, R18 ;  /* 0x000000120b0b7221 */ /* 0x000fe20000000000 */
[----:B------:R-:W-:-:S07]  /*0d40*/  FADD R9, R9, R0 ;  /* 0x0000000009097221 */ /* 0x000fce0000000000 */
.L_x_58:
[----:B------:R-:W-:Y:S05]  /*0d50*/  BSYNC.RECONVERGENT B2 ;  /* 0x0000000000027941 */ /* 0x000fea0003800200 */
.L_x_57:
        /* <DEDUP_REMOVED lines=37> */
.L_x_71:
[----:B-1----:R-:W-:Y:S01]  /*0fb0*/  FMUL.FTZ R15, R0, R3 ;  /* 0x00000003000f7220 */ /* 0x002fe20000410000 */
[----:B------:R-:W-:-:S03]  /*0fc0*/  FMUL.FTZ R3, R3, 0.5 ;  /* 0x3f00000003037820 */ /* 0x000fc60000410000 */
[----:B------:R-:W-:-:S04]  /*0fd0*/  FFMA R0, -R15, R15, R0 ;  /* 0x0000000f0f007223 */ /* 0x000fc80000000100 */
[----:B------:R-:W-:-:S07]  /*0fe0*/  FFMA R15, R0, R3, R15 ;  /* 0x00000003000f7223 */ /* 0x000fce000000000f */
.L_x_72:
[----:B------:R-:W-:Y:S05]  /*0ff0*/  BSYNC.RECONVERGENT B0 ;  /* 0x0000000000007941 */ /* 0x000fea0003800200 */
.L_x_70:
        /* <DEDUP_REMOVED lines=23> */
.L_x_74:
[----:B------:R-:W-:Y:S05]  /*1170*/  BSYNC.RECONVERGENT B3 ;  /* 0x0000000000037941 */ /* 0x000fea0003800200 */
.L_x_73:
        /* <DEDUP_REMOVED lines=14> */
.L_x_76:
[----:B------:R-:W-:Y:S05]  /*1260*/  BSYNC.RECONVERGENT B3 ;  /* 0x0000000000037941 */ /* 0x000fea0003800200 */
.L_x_75:
        /* <DEDUP_REMOVED lines=14> */
.L_x_78:
[----:B------:R-:W-:Y:S05]  /*1350*/  BSYNC.RECONVERGENT B3 ;  /* 0x0000000000037941 */ /* 0x000fea0003800200 */
.L_x_77:
[----:B------:R-:W-:Y:S01]  /*1360*/  FADD R13, R13, R10 ;  /* 0x0000000a0d0d7221 */ /* 0x000fe20000000000 */
[----:B------:R-:W-:Y:S01]  /*1370*/  FADD R11, R11, R16 ;  /* 0x000000100b0b7221 */ /* 0x000fe20000000000 */
[----:B------:R-:W-:-:S07]  /*1380*/  FADD R9, R9, R2 ;  /* 0x0000000209097221 */ /* 0x000fce0000000000 */
.L_x_69:
[----:B------:R-:W-:Y:S05]  /*1390*/  BSYNC.RECONVERGENT B2 ;  /* 0x0000000000027941 */ /* 0x000fea0003800200 */
.L_x_68:
        /* <DEDUP_REMOVED lines=10> */
        .weak           $__internal_2_$__cuda_sm20_sqrt_rn_f32_slowpath
        .type           $__internal_2_$__cuda_sm20_sqrt_rn_f32_slowpath,@function
        .size           $__internal_2_$__cuda_sm20_sqrt_rn_f32_slowpath,($__internal_3_$__cuda_sm3x_div_rn_noftz_f32_slowpath - $__internal_2_$__cuda_sm20_sqrt_rn_f32_slowpath)
$__internal_2_$__cuda_sm20_sqrt_rn_f32_slowpath:
        /* <DEDUP_REMOVED lines=19> */
.L_x_79:
[----:B------:R-:W-:Y:S01]  /*1570*/  HFMA2 R3, -RZ, RZ, 0, 0 ;  /* 0x00000000ff037431 */ /* 0x000fe200000001ff */
[----:B------:R-:W-:Y:S02]  /*1580*/  MOV R15, R2 ;  /* 0x00000002000f7202 */ /* 0x000fe40000000f00 */
[----:B------:R-:W-:-:S04]  /*1590*/  MOV R2, R17 ;  /* 0x0000001100027202 */ /* 0x000fc80000000f00 */
[----:B------:R-:W-:Y:S05]  /*15a0*/  RET.REL.NODEC R2 `(_Z8DeriveKSILi3EEvP8Particle) ;  /* 0xffffffe802947950 */ /* 0x000fea0003c3ffff */
        .weak           $__internal_3_$__cuda_sm3x_div_rn_noftz_f32_slowpath
        .type           $__internal_3_$__cuda_sm3x_div_rn_noftz_f32_slowpath,@function
        .size           $__internal_3_$__cuda_sm3x_div_rn_noftz_f32_slowpath,(.L_x_225 - $__internal_3_$__cuda_sm3x_div_rn_noftz_f32_slowpath)
$__internal_3_$__cuda_sm3x_div_rn_noftz_f32_slowpath:
        /* <DEDUP_REMOVED lines=35> */
.L_x_81:
        /* <DEDUP_REMOVED lines=51> */
.L_x_88:
[----:B------:R-:W-:-:S04]  /*1b10*/  LOP3.LUT R3, R3, 0x80000000, RZ, 0xc0, !PT ;  /* 0x8000000003037812 */ /* 0x000fc800078ec0ff */
[----:B------:R-:W-:Y:S01]  /*1b20*/  LOP3.LUT R3, R3, 0x7f800000, RZ, 0xfc, !PT ;  /* 0x7f80000003037812 */ /* 0x000fe200078efcff */
[----:B------:R-:W-:Y:S06]  /*1b30*/  BRA `(.L_x_89) ;  /* 0x0000000000047947 */ /* 0x000fec0003800000 */
.L_x_87:
[----:B------:R-:W-:-:S07]  /*1b40*/  LEA R3, R12, R3, 0x17 ;  /* 0x000000030c037211 */ /* 0x000fce00078eb8ff */
.L_x_89:
[----:B------:R-:W-:Y:S05]  /*1b50*/  BSYNC.RECONVERGENT B1 ;  /* 0x0000000000017941 */ /* 0x000fea0003800200 */
.L_x_86:
[----:B------:R-:W-:Y:S05]  /*1b60*/  BRA `(.L_x_90) ;  /* 0x0000000000207947 */ /* 0x000fea0003800000 */
.L_x_85:
[----:B------:R-:W-:-:S04]  /*1b70*/  LOP3.LUT R3, R4, 0x80000000, R3, 0x48, !PT ;  /* 0x8000000004037812 */ /* 0x000fc800078e4803 */
[----:B------:R-:W-:Y:S01]  /*1b80*/  LOP3.LUT R3, R3, 0x7f800000, RZ, 0xfc, !PT ;  /* 0x7f80000003037812 */ /* 0x000fe200078efcff */
[----:B------:R-:W-:Y:S06]  /*1b90*/  BRA `(.L_x_90) ;  /* 0x0000000000147947 */ /* 0x000fec0003800000 */
.L_x_84:
[----:B------:R-:W-:Y:S01]  /*1ba0*/  LOP3.LUT R3, R4, 0x80000000, R3, 0x48, !PT ;  /* 0x8000000004037812 */ /* 0x000fe200078e4803 */
[----:B------:R-:W-:Y:S06]  /*1bb0*/  BRA `(.L_x_90) ;  /* 0x00000000000c7947 */ /* 0x000fec0003800000 */
.L_x_83:
[----:B------:R-:W0:Y:S01]  /*1bc0*/  MUFU.RSQ R3, -QNAN ;  /* 0xffc0000000037908 */ /* 0x000e220000001400 */
[----:B------:R-:W-:Y:S05]  /*1bd0*/  BRA `(.L_x_90) ;  /* 0x0000000000047947 */ /* 0x000fea0003800000 */
.L_x_82:
[----:B------:R-:W-:-:S07]  /*1be0*/  FADD.FTZ R3, R3, R4 ;  /* 0x0000000403037221 */ /* 0x000fce0000010000 */
.L_x_90:
[----:B------:R-:W-:Y:S05]  /*1bf0*/  BSYNC.RECONVERGENT B0 ;  /* 0x0000000000007941 */ /* 0x000fea0003800200 */
.L_x_80:
[----:B------:R-:W-:Y:S01]  /*1c00*/  HFMA2 R5, -RZ, RZ, 0, 0 ;  /* 0x00000000ff057431 */ /* 0x000fe200000001ff */
[----:B------:R-:W-:-:S04]  /*1c10*/  MOV R4, R8 ;  /* 0x0000000800047202 */ /* 0x000fc80000000f00 */
[----:B0-----:R-:W-:Y:S05]  /*1c20*/  RET.REL.NODEC R4 `(_Z8DeriveKSILi3EEvP8Particle) ;  /* 0xffffffe004f47950 */ /* 0x001fea0003c3ffff */
.L_x_91:
        /* <DEDUP_REMOVED lines=13> */
.L_x_225:


//--------------------- .text._Z8DeriveKSILi2EEvP8Particle --------------------------
	.section	.text._Z8DeriveKSILi2EEvP8Particle,"ax",@progbits
	.align	128
        .global         _Z8DeriveKSILi2EEvP8Particle
        .type           _Z8DeriveKSILi2EEvP8Particle,@function
        .size           _Z8DeriveKSILi2EEvP8Particle,(.L_x_227 - _Z8DeriveKSILi2EEvP8Particle)
        .other          _Z8DeriveKSILi2EEvP8Particle,@"STO_CUDA_ENTRY STV_DEFAULT"
_Z8DeriveKSILi2EEvP8Particle:
.text._Z8DeriveKSILi2EEvP8Particle:
        /* <DEDUP_REMOVED lines=48> */
[----:B-1----:R-:W-:Y:S05]  /*0300*/  CALL.REL.NOINC `($__internal_4_$__cuda_sm20_sqrt_rn_f32_slowpath) ;  /* 0x00000010004c7944 */ /* 0x002fea0003c00000 */
[----:B------:R-:W-:Y:S01]  /*0310*/  MOV R9, R15 ;  /* 0x0000000f00097202 */ /* 0x000fe20000000f00 */
[----:B------:R-:W-:Y:S06]  /*0320*/  BRA `(.L_x_96) ;  /* 0x0000000000107947 */ /* 0x000fec0003800000 */
.L_x_95:
[----:B-1----:R-:W-:Y:S01]  /*0330*/  FMUL.FTZ R9, R0, R3 ;  /* 0x0000000300097220 */ /* 0x002fe20000410000 */
[----:B------:R-:W-:-:S03]  /*0340*/  FMUL.FTZ R3, R3, 0.5 ;  /* 0x3f00000003037820 */ /* 0x000fc60000410000 */
[----:B------:R-:W-:-:S04]  /*0350*/  FFMA R0, -R9, R9, R0 ;  /* 0x0000000909007223 */ /* 0x000fc80000000100 */
[----:B------:R-:W-:-:S07]  /*0360*/  FFMA R9, R0, R3, R9 ;  /* 0x0000000300097223 */ /* 0x000fce0000000009 */
.L_x_96:
[----:B------:R-:W-:Y:S05]  /*0370*/  BSYNC.RECONVERGENT B0 ;  /* 0x0000000000007941 */ /* 0x000fea0003800200 */
.L_x_94:
        /* <DEDUP_REMOVED lines=21> */
[----:B------:R-:W-:Y:S05]  /*04d0*/  CALL.REL.NOINC `($__internal_5_$__cuda_sm3x_div_rn_noftz_f32_slowpath) ;  /* 0x0000001000347944 */ /* 0x000fea0003c00000 */
[----:B------:R-:W-:-:S07]  /*04e0*/  MOV R13, R3 ;  /* 0x00000003000d7202 */ /* 0x000fce0000000f00 */
.L_x_98:
[----:B------:R-:W-:Y:S05]  /*04f0*/  BSYNC.RECONVERGENT B3 ;  /* 0x0000000000037941 */ /* 0x000fea0003800200 */
.L_x_97:
        /* <DEDUP_REMOVED lines=12> */
[----:B------:R-:W-:Y:S05]  /*05c0*/  CALL.REL.NOINC `($__internal_5_$__cuda_sm3x_div_rn_noftz_f32_slowpath) ;  /* 0x0000000c00f87944 */ /* 0x000fea0003c00000 */
[----:B------:R-:W-:-:S07]  /*05d0*/  MOV R11, R3 ;  /* 0x00000003000b7202 */ /* 0x000fce0000000f00 */
.L_x_100:
[----:B------:R-:W-:Y:S05]  /*05e0*/  BSYNC.RECONVERGENT B3 ;  /* 0x0000000000037941 */ /* 0x000fea0003800200 */
.L_x_99:
        /* <DEDUP_REMOVED lines=14> */
.L_x_102:
[----:B------:R-:W-:Y:S05]  /*06d0*/  BSYNC.RECONVERGENT B3 ;  /* 0x0000000000037941 */ /* 0x000fea0003800200 */
.L_x_101:
[----:B------:R-:W-:Y:S01]  /*06e0*/  FADD R13, RZ, R13 ;  /* 0x0000000dff0d7221 */ /* 0x000fe20000000000 */
[----:B------:R-:W-:Y:S01]  /*06f0*/  FADD R11, RZ, R11 ;  /* 0x0000000bff0b7221 */ /* 0x000fe20000000000 */
[----:B------:R-:W-:-:S07]  /*0700*/  FADD R9, RZ, R2 ;  /* 0x00000002ff097221 */ /* 0x000fce0000000000 */
.L_x_93:
[----:B------:R-:W-:Y:S05]  /*0710*/  BSYNC.RECONVERGENT B2 ;  /* 0x0000000000027941 */ /* 0x000fea0003800200 */
.L_x_92:
        /* <DEDUP_REMOVED lines=36> */
[----:B------:R-:W-:Y:S05]  /*0960*/  BRA `(.L_x_107) ;  /* 0x0000000000107947 */ /* 0x000fea0003800000 */
.L_x_106:
[----:B-1----:R-:W-:Y:S01]  /*0970*/  FMUL.FTZ R15, R0, R3 ;  /* 0x00000003000f7220 */ /* 0x002fe20000410000 */
[----:B------:R-:W-:-:S03]  /*0980*/  FMUL.FTZ R3, R3, 0.5 ;  /* 0x3f00000003037820 */ /* 0x000fc60000410000 */
[----:B------:R-:W-:-:S04]  /*0990*/  FFMA R0, -R15, R15, R0 ;  /* 0x0000000f0f007223 */ /* 0x000fc80000000100 */
[----:B------:R-:W-:-:S07]  /*09a0*/  FFMA R15, R0, R3, R15 ;  /* 0x00000003000f7223 */ /* 0x000fce000000000f */
.L_x_107:
[----:B------:R-:W-:Y:S05]  /*09b0*/  BSYNC.RECONVERGENT B0 ;  /* 0x0000000000007941 */ /* 0x000fea0003800200 */
.L_x_105:
        /* <DEDUP_REMOVED lines=23> */
.L_x_109:
[----:B------:R-:W-:Y:S05]  /*0b30*/  BSYNC.RECONVERGENT B3 ;  /* 0x0000000000037941 */ /* 0x000fea0003800200 */
.L_x_108:
        /* <DEDUP_REMOVED lines=14> */
.L_x_111:
[----:B------:R-:W-:Y:S05]  /*0c20*/  BSYNC.RECONVERGENT B3 ;  /* 0x0000000000037941 */ /* 0x000fea0003800200 */
.L_x_110:
        /* <DEDUP_REMOVED lines=14> */
.L_x_113:
[----:B------:R-:W-:Y:S05]  /*0d10*/  BSYNC.RECONVERGENT B3 ;  /* 0x0000000000037941 */ /* 0x000fea0003800200 */
.L_x_112:
[----:B------:R-:W-:Y:S01]  /*0d20*/  FADD R13, R13, R16 ;  /* 0x000000100d0d7221 */ /* 0x000fe20000000000 */
[----:B------:R-:W-:Y:S01]  /*0d30*/  FADD R11, R11, R18 ;  /* 0x000000120b0b7221 */ /* 0x000fe20000000000 */
[----:B------:R-:W-:-:S07]  /*0d40*/  FADD R9, R9, R0 ;  /* 0x0000000009097221 */ /* 0x000fce0000000000 */
.L_x_104:
[----:B------:R-:W-:Y:S05]  /*0d50*/  BSYNC.RECONVERGENT B2 ;  /* 0x0000000000027941 */ /* 0x000fea0003800200 */
.L_x_103:
        /* <DEDUP_REMOVED lines=37> */
.L_x_117:
[----:B-1----:R-:W-:Y:S01]  /*0fb0*/  FMUL.FTZ R15, R0, R3 ;  /* 0x00000003000f7220 */ /* 0x002fe20000410000 */
[----:B------:R-:W-:-:S03]  /*0fc0*/  FMUL.FTZ R3, R3, 0.5 ;  /* 0x3f00000003037820 */ /* 0x000fc60000410000 */
[----:B------:R-:W-:-:S04]  /*0fd0*/  FFMA R0, -R15, R15, R0 ;  /* 0x0000000f0f007223 */ /* 0x000fc80000000100 */
[----:B------:R-:W-:-:S07]  /*0fe0*/  FFMA R15, R0, R3, R15 ;  /* 0x00000003000f7223 */ /* 0x000fce000000000f */
.L_x_118:
[----:B------:R-:W-:Y:S05]  /*0ff0*/  BSYNC.RECONVERGENT B0 ;  /* 0x0000000000007941 */ /* 0x000fea0003800200 */
.L_x_116:
        /* <DEDUP_REMOVED lines=23> */
.L_x_120:
[----:B------:R-:W-:Y:S05]  /*1170*/  BSYNC.RECONVERGENT B3 ;  /* 0x0000000000037941 */ /* 0x000fea0003800200 */
.L_x_119:
        /* <DEDUP_REMOVED lines=14> */
.L_x_122:
[----:B------:R-:W-:Y:S05]  /*1260*/  BSYNC.RECONVERGENT B3 ;  /* 0x0000000000037941 */ /* 0x000fea0003800200 */
.L_x_121:
        /* <DEDUP_REMOVED lines=14> */
.L_x_124:
[----:B------:R-:W-:Y:S05]  /*1350*/  BSYNC.RECONVERGENT B3 ;  /* 0x0000000000037941 */ /* 0x000fea0003800200 */
.L_x_123:
[----:B------:R-:W-:Y:S01]  /*1360*/  FADD R13, R13, R10 ;  /* 0x0000000a0d0d7221 */ /* 0x000fe20000000000 */
[----:B------:R-:W-:Y:S01]  /*1370*/  FADD R11, R11, R16 ;  /* 0x000000100b0b7221 */ /* 0x000fe20000000000 */
[----:B------:R-:W-:-:S07]  /*1380*/  FADD R9, R9, R2 ;  /* 0x0000000209097221 */ /* 0x000fce0000000000 */
.L_x_115:
[----:B------:R-:W-:Y:S05]  /*1390*/  BSYNC.RECONVERGENT B2 ;  /* 0x0000000000027941 */ /* 0x000fea0003800200 */
.L_x_114:
        /* <DEDUP_REMOVED lines=10> */
        .weak           $__internal_4_$__cuda_sm20_sqrt_rn_f32_slowpath
        .type           $__internal_4_$__cuda_sm20_sqrt_rn_f32_slowpath,@function
        .size           $__internal_4_$__cuda_sm20_sqrt_rn_f32_slowpath,($__internal_5_$__cuda_sm3x_div_rn_noftz_f32_slowpath - $__internal_4_$__cuda_sm20_sqrt_rn_f32_slowpath)
$__internal_4_$__cuda_sm20_sqrt_rn_f32_slowpath:
        /* <DEDUP_REMOVED lines=19> */
.L_x_125:
[----:B------:R-:W-:Y:S01]  /*1570*/  HFMA2 R3, -RZ, RZ, 0, 0 ;  /* 0x00000000ff037431 */ /* 0x000fe200000001ff */
[----:B------:R-:W-:Y:S02]  /*1580*/  MOV R15, R2 ;  /* 0x00000002000f7202 */ /* 0x000fe40000000f00 */
[----:B------:R-:W-:-:S04]  /*1590*/  MOV R2, R17 ;  /* 0x0000001100027202 */ /* 0x000fc80000000f00 */
[----:B------:R-:W-:Y:S05]  /*15a0*/  RET.REL.NODEC R2 `(_Z8DeriveKSILi2EEvP8Particle) ;  /* 0xffffffe802947950 */ /* 0x000fea0003c3ffff */
        .weak           $__internal_5_$__cuda_sm3x_div_rn_noftz_f32_slowpath
        .type           $__internal_5_$__cuda_sm3x_div_rn_noftz_f32_slowpath,@function
        .size           $__internal_5_$__cuda_sm3x_div_rn_noftz_f32_slowpath,(.L_x_227 - $__internal_5_$__cuda_sm3x_div_rn_noftz_f32_slowpath)
$__internal_5_$__cuda_sm3x_div_rn_noftz_f32_slowpath:
        /* <DEDUP_REMOVED lines=35> */
.L_x_127:
        /* <DEDUP_REMOVED lines=51> */
.L_x_134:
[----:B------:R-:W-:-:S04]  /*1b10*/  LOP3.LUT R3, R3, 0x80000000, RZ, 0xc0, !PT ;  /* 0x8000000003037812 */ /* 0x000fc800078ec0ff */
[----:B------:R-:W-:Y:S01]  /*1b20*/  LOP3.LUT R3, R3, 0x7f800000, RZ, 0xfc, !PT ;  /* 0x7f80000003037812 */ /* 0x000fe200078efcff */
[----:B------:R-:W-:Y:S06]  /*1b30*/  BRA `(.L_x_135) ;  /* 0x0000000000047947 */ /* 0x000fec0003800000 */
.L_x_133:
[----:B------:R-:W-:-:S07]  /*1b40*/  LEA R3, R12, R3, 0x17 ;  /* 0x000000030c037211 */ /* 0x000fce00078eb8ff */
.L_x_135:
[----:B------:R-:W-:Y:S05]  /*1b50*/  BSYNC.RECONVERGENT B1 ;  /* 0x0000000000017941 */ /* 0x000fea0003800200 */
.L_x_132:
[----:B------:R-:W-:Y:S05]  /*1b60*/  BRA `(.L_x_136) ;  /* 0x0000000000207947 */ /* 0x000fea0003800000 */
.L_x_131:
[----:B------:R-:W-:-:S04]  /*1b70*/  LOP3.LUT R3, R4, 0x80000000, R3, 0x48, !PT ;  /* 0x8000000004037812 */ /* 0x000fc800078e4803 */
[----:B------:R-:W-:Y:S01]  /*1b80*/  LOP3.LUT R3, R3, 0x7f800000, RZ, 0xfc, !PT ;  /* 0x7f80000003037812 */ /* 0x000fe200078efcff */
[----:B------:R-:W-:Y:S06]  /*1b90*/  BRA `(.L_x_136) ;  /* 0x0000000000147947 */ /* 0x000fec0003800000 */
.L_x_130:
[----:B------:R-:W-:Y:S01]  /*1ba0*/  LOP3.LUT R3, R4, 0x80000000, R3, 0x48, !PT ;  /* 0x8000000004037812 */ /* 0x000fe200078e4803 */
[----:B------:R-:W-:Y:S06]  /*1bb0*/  BRA `(.L_x_136) ;  /* 0x00000000000c7947 */ /* 0x000fec0003800000 */
.L_x_129:
[----:B------:R-:W0:Y:S01]  /*1bc0*/  MUFU.RSQ R3, -QNAN ;  /* 0xffc0000000037908 */ /* 0x000e220000001400 */
[----:B------:R-:W-:Y:S05]  /*1bd0*/  BRA `(.L_x_136) ;  /* 0x0000000000047947 */ /* 0x000fea0003800000 */
.L_x_128:
[----:B------:R-:W-:-:S07]  /*1be0*/  FADD.FTZ R3, R3, R4 ;  /* 0x0000000403037221 */ /* 0x000fce0000010000 */
.L_x_136:
[----:B------:R-:W-:Y:S05]  /*1bf0*/  BSYNC.RECONVERGENT B0 ;  /* 0x0000000000007941 */ /* 0x000fea0003800200 */
.L_x_126:
[----:B------:R-:W-:Y:S01]  /*1c00*/  HFMA2 R5, -RZ, RZ, 0, 0 ;  /* 0x00000000ff057431 */ /* 0x000fe200000001ff */
[----:B------:R-:W-:-:S04]  /*1c10*/  MOV R4, R8 ;  /* 0x0000000800047202 */ /* 0x000fc80000000f00 */
[----:B0-----:R-:W-:Y:S05]  /*1c20*/  RET.REL.NODEC R4 `(_Z8DeriveKSILi2EEvP8Particle) ;  /* 0xffffffe004f47950 */ /* 0x001fea0003c3ffff */
.L_x_137:
        /* <DEDUP_REMOVED lines=13> */
.L_x_227:


//--------------------- .text._Z8DeriveKSILi1EEvP8Particle --------------------------
	.section	.text._Z8DeriveKSILi1EEvP8Particle,"ax",@progbits
	.align	128
        .global         _Z8DeriveKSILi1EEvP8Particle
        .type           _Z8DeriveKSILi1EEvP8Particle,@function
        .size           _Z8DeriveKSILi1EEvP8Particle,(.L_x_229 - _Z8DeriveKSILi1EEvP8Particle)
        .other          _Z8DeriveKSILi1EEvP8Particle,@"STO_CUDA_ENTRY STV_DEFAULT"
_Z8DeriveKSILi1EEvP8Particle:
.text._Z8DeriveKSILi1EEvP8Particle:
        /* <DEDUP_REMOVED lines=48> */
[----:B-1----:R-:W-:Y:S05]  /*0300*/  CALL.REL.NOINC `($__internal_6_$__cuda_sm20_sqrt_rn_f32_slowpath) ;  /* 0x00000010004c7944 */ /* 0x002fea0003c00000 */
[----:B------:R-:W-:Y:S01]  /*0310*/  MOV R9, R15 ;  /* 0x0000000f00097202 */ /* 0x000fe20000000f00 */
[----:B------:R-:W-:Y:S06]  /*0320*/  BRA `(.L_x_142) ;  /* 0x0000000000107947 */ /* 0x000fec0003800000 */
.L_x_141:
[----:B-1----:R-:W-:Y:S01]  /*0330*/  FMUL.FTZ R9, R0, R3 ;  /* 0x0000000300097220 */ /* 0x002fe20000410000 */
[----:B------:R-:W-:-:S03]  /*0340*/  FMUL.FTZ R3, R3, 0.5 ;  /* 0x3f00000003037820 */ /* 0x000fc60000410000 */
[----:B------:R-:W-:-:S04]  /*0350*/  FFMA R0, -R9, R9, R0 ;  /* 0x0000000909007223 */ /* 0x000fc80000000100 */
[----:B------:R-:W-:-:S07]  /*0360*/  FFMA R9, R0, R3, R9 ;  /* 0x0000000300097223 */ /* 0x000fce0000000009 */
.L_x_142:
[----:B------:R-:W-:Y:S05]  /*0370*/  BSYNC.RECONVERGENT B0 ;  /* 0x0000000000007941 */ /* 0x000fea0003800200 */
.L_x_140:
        /* <DEDUP_REMOVED lines=21> */
[----:B------:R-:W-:Y:S05]  /*04d0*/  CALL.REL.NOINC `($__internal_7_$__cuda_sm3x_div_rn_noftz_f32_slowpath) ;  /* 0x0000001000347944 */ /* 0x000fea0003c00000 */
[----:B------:R-:W-:-:S07]  /*04e0*/  MOV R13, R3 ;  /* 0x00000003000d7202 */ /* 0x000fce0000000f00 */
.L_x_144:
[----:B------:R-:W-:Y:S05]  /*04f0*/  BSYNC.RECONVERGENT B3 ;  /* 0x0000000000037941 */ /* 0x000fea0003800200 */
.L_x_143:
        /* <DEDUP_REMOVED lines=12> */
[----:B------:R-:W-:Y:S05]  /*05c0*/  CALL.REL.NOINC `($__internal_7_$__cuda_sm3x_div_rn_noftz_f32_slowpath) ;  /* 0x0000000c00f87944 */ /* 0x000fea0003c00000 */
[----:B------:R-:W-:-:S07]  /*05d0*/  MOV R11, R3 ;  /* 0x00000003000b7202 */ /* 0x000fce0000000f00 */
.L_x_146:
[----:B------:R-:W-:Y:S05]  /*05e0*/  BSYNC.RECONVERGENT B3 ;  /* 0x0000000000037941 */ /* 0x000fea0003800200 */
.L_x_145:
        /* <DEDUP_REMOVED lines=14> */
.L_x_148:
[----:B------:R-:W-:Y:S05]  /*06d0*/  BSYNC.RECONVERGENT B3 ;  /* 0x0000000000037941 */ /* 0x000fea0003800200 */
.L_x_147:
[----:B------:R-:W-:Y:S01]  /*06e0*/  FADD R13, RZ, R13 ;  /* 0x0000000dff0d7221 */ /* 0x000fe20000000000 */
[----:B------:R-:W-:Y:S01]  /*06f0*/  FADD R11, RZ, R11 ;  /* 0x0000000bff0b7221 */ /* 0x000fe20000000000 */
[----:B------:R-:W-:-:S07]  /*0700*/  FADD R9, RZ, R2 ;  /* 0x00000002ff097221 */ /* 0x000fce0000000000 */
.L_x_139:
[----:B------:R-:W-:Y:S05]  /*0710*/  BSYNC.RECONVERGENT B2 ;  /* 0x0000000000027941 */ /* 0x000fea0003800200 */
.L_x_138:
        /* <DEDUP_REMOVED lines=36> */
[----:B------:R-:W-:Y:S05]  /*0960*/  BRA `(.L_x_153) ;  /* 0x0000000000107947 */ /* 0x000fea0003800000 */
.L_x_152:
[----:B-1----:R-:W-:Y:S01]  /*0970*/  FMUL.FTZ R15, R0, R3 ;  /* 0x00000003000f7220 */ /* 0x002fe20000410000 */
[----:B------:R-:W-:-:S03]  /*0980*/  FMUL.FTZ R3, R3, 0.5 ;  /* 0x3f00000003037820 */ /* 0x000fc60000410000 */
[----:B------:R-:W-:-:S04]  /*0990*/  FFMA R0, -R15, R15, R0 ;  /* 0x0000000f0f007223 */ /* 0x000fc80000000100 */
[----:B------:R-:W-:-:S07]  /*09a0*/  FFMA R15, R0, R3, R15 ;  /* 0x00000003000f7223 */ /* 0x000fce000000000f */
.L_x_153:
[----:B------:R-:W-:Y:S05]  /*09b0*/  BSYNC.RECONVERGENT B0 ;  /* 0x0000000000007941 */ /* 0x000fea0003800200 */
.L_x_151:
        /* <DEDUP_REMOVED lines=23> */
.L_x_155:
[----:B------:R-:W-:Y:S05]  /*0b30*/  BSYNC.RECONVERGENT B3 ;  /* 0x0000000000037941 */ /* 0x000fea0003800200 */
.L_x_154:
        /* <DEDUP_REMOVED lines=14> */
.L_x_157:
[----:B------:R-:W-:Y:S05]  /*0c20*/  BSYNC.RECONVERGENT B3 ;  /* 0x0000000000037941 */ /* 0x000fea0003800200 */
.L_x_156:
        /* <DEDUP_REMOVED lines=14> */
.L_x_159:
[----:B------:R-:W-:Y:S05]  /*0d10*/  BSYNC.RECONVERGENT B3 ;  /* 0x0000000000037941 */ /* 0x000fea0003800200 */
.L_x_158:
[----:B------:R-:W-:Y:S01]  /*0d20*/  FADD R13, R13, R16 ;  /* 0x000000100d0d7221 */ /* 0x000fe20000000000 */
[----:B------:R-:W-:Y:S01]  /*0d30*/  FADD R11, R11, R18 ;  /* 0x000000120b0b7221 */ /* 0x000fe20000000000 */
[----:B------:R-:W-:-:S07]  /*0d40*/  FADD R9, R9, R0 ;  /* 0x0000000009097221 */ /* 0x000fce0000000000 */
.L_x_150:
[----:B------:R-:W-:Y:S05]  /*0d50*/  BSYNC.RECONVERGENT B2 ;  /* 0x0000000000027941 */ /* 0x000fea0003800200 */
.L_x_149:
        /* <DEDUP_REMOVED lines=37> */
.L_x_163:
[----:B-1----:R-:W-:Y:S01]  /*0fb0*/  FMUL.FTZ R15, R0, R3 ;  /* 0x00000003000f7220 */ /* 0x002fe20000410000 */
[----:B------:R-:W-:-:S03]  /*0fc0*/  FMUL.FTZ R3, R3, 0.5 ;  /* 0x3f00000003037820 */ /* 0x000fc60000410000 */
[----:B------:R-:W-:-:S04]  /*0fd0*/  FFMA R0, -R15, R15, R0 ;  /* 0x0000000f0f007223 */ /* 0x000fc80000000100 */
[----:B------:R-:W-:-:S07]  /*0fe0*/  FFMA R15, R0, R3, R15 ;  /* 0x00000003000f7223 */ /* 0x000fce000000000f */
.L_x_164:
[----:B------:R-:W-:Y:S05]  /*0ff0*/  BSYNC.RECONVERGENT B0 ;  /* 0x0000000000007941 */ /* 0x000fea0003800200 */
.L_x_162:
        /* <DEDUP_REMOVED lines=23> */
.L_x_166:
[----:B------:R-:W-:Y:S05]  /*1170*/  BSYNC.RECONVERGENT B3 ;  /* 0x0000000000037941 */ /* 0x000fea0003800200 */
.L_x_165:
        /* <DEDUP_REMOVED lines=14> */
.L_x_168:
[----:B------:R-:W-:Y:S05]  /*1260*/  BSYNC.RECONVERGENT B3 ;  /* 0x0000000000037941 */ /* 0x000fea0003800200 */
.L_x_167:
        /* <DEDUP_REMOVED lines=14> */
.L_x_170:
[----:B------:R-:W-:Y:S05]  /*1350*/  BSYNC.RECONVERGENT B3 ;  /* 0x0000000000037941 */ /* 0x000fea0003800200 */
.L_x_169:
[----:B------:R-:W-:Y:S01]  /*1360*/  FADD R13, R13, R10 ;  /* 0x0000000a0d0d7221 */ /* 0x000fe20000000000 */
[----:B------:R-:W-:Y:S01]  /*1370*/  FADD R11, R11, R16 ;  /* 0x000000100b0b7221 */ /* 0x000fe20000000000 */
[----:B------:R-:W-:-:S07]  /*1380*/  FADD R9, R9, R2 ;  /* 0x0000000209097221 */ /* 0x000fce0000000000 */
.L_x_161:
[----:B------:R-:W-:Y:S05]  /*1390*/  BSYNC.RECONVERGENT B2 ;  /* 0x0000000000027941 */ /* 0x000fea0003800200 */
.L_x_160:
        /* <DEDUP_REMOVED lines=10> */
        .weak           $__internal_6_$__cuda_sm20_sqrt_rn_f32_slowpath
        .type           $__internal_6_$__cuda_sm20_sqrt_rn_f32_slowpath,@function
        .size           $__internal_6_$__cuda_sm20_sqrt_rn_f32_slowpath,($__internal_7_$__cuda_sm3x_div_rn_noftz_f32_slowpath - $__internal_6_$__cuda_sm20_sqrt_rn_f32_slowpath)
$__internal_6_$__cuda_sm20_sqrt_rn_f32_slowpath:
        /* <DEDUP_REMOVED lines=19> */
.L_x_171:
[----:B------:R-:W-:Y:S01]  /*1570*/  HFMA2 R3, -RZ, RZ, 0, 0 ;  /* 0x00000000ff037431 */ /* 0x000fe200000001ff */
[----:B------:R-:W-:Y:S02]  /*1580*/  MOV R15, R2 ;  /* 0x00000002000f7202 */ /* 0x000fe40000000f00 */
[----:B------:R-:W-:-:S04]  /*1590*/  MOV R2, R17 ;  /* 0x0000001100027202 */ /* 0x000fc80000000f00 */
[----:B------:R-:W-:Y:S05]  /*15a0*/  RET.REL.NODEC R2 `(_Z8DeriveKSILi1EEvP8Particle) ;  /* 0xffffffe802947950 */ /* 0x000fea0003c3ffff */
        .weak           $__internal_7_$__cuda_sm3x_div_rn_noftz_f32_slowpath
        .type           $__internal_7_$__cuda_sm3x_div_rn_noftz_f32_slowpath,@function
        .size           $__internal_7_$__cuda_sm3x_div_rn_noftz_f32_slowpath,(.L_x_229 - $__internal_7_$__cuda_sm3x_div_rn_noftz_f32_slowpath)
$__internal_7_$__cuda_sm3x_div_rn_noftz_f32_slowpath:
        /* <DEDUP_REMOVED lines=35> */
.L_x_173:
        /* <DEDUP_REMOVED lines=51> */
.L_x_180:
[----:B------:R-:W-:-:S04]  /*1b10*/  LOP3.LUT R3, R3, 0x80000000, RZ, 0xc0, !PT ;  /* 0x8000000003037812 */ /* 0x000fc800078ec0ff */
[----:B------:R-:W-:Y:S01]  /*1b20*/  LOP3.LUT R3, R3, 0x7f800000, RZ, 0xfc, !PT ;  /* 0x7f80000003037812 */ /* 0x000fe200078efcff */
[----:B------:R-:W-:Y:S06]  /*1b30*/  BRA `(.L_x_181) ;  /* 0x0000000000047947 */ /* 0x000fec0003800000 */
.L_x_179:
[----:B------:R-:W-:-:S07]  /*1b40*/  LEA R3, R12, R3, 0x17 ;  /* 0x000000030c037211 */ /* 0x000fce00078eb8ff */
.L_x_181:
[----:B------:R-:W-:Y:S05]  /*1b50*/  BSYNC.RECONVERGENT B1 ;  /* 0x0000000000017941 */ /* 0x000fea0003800200 */
.L_x_178:
[----:B------:R-:W-:Y:S05]  /*1b60*/  BRA `(.L_x_182) ;  /* 0x0000000000207947 */ /* 0x000fea0003800000 */
.L_x_177:
[----:B------:R-:W-:-:S04]  /*1b70*/  LOP3.LUT R3, R4, 0x80000000, R3, 0x48, !PT ;  /* 0x8000000004037812 */ /* 0x000fc800078e4803 */
[----:B------:R-:W-:Y:S01]  /*1b80*/  LOP3.LUT R3, R3, 0x7f800000, RZ, 0xfc, !PT ;  /* 0x7f80000003037812 */ /* 0x000fe200078efcff */
[----:B------:R-:W-:Y:S06]  /*1b90*/  BRA `(.L_x_182) ;  /* 0x0000000000147947 */ /* 0x000fec0003800000 */
.L_x_176:
[----:B------:R-:W-:Y:S01]  /*1ba0*/  LOP3.LUT R3, R4, 0x80000000, R3, 0x48, !PT ;  /* 0x8000000004037812 */ /* 0x000fe200078e4803 */
[----:B------:R-:W-:Y:S06]  /*1bb0*/  BRA `(.L_x_182) ;  /* 0x00000000000c7947 */ /* 0x000fec0003800000 */
.L_x_175:
[----:B------:R-:W0:Y:S01]  /*1bc0*/  MUFU.RSQ R3, -QNAN ;  /* 0xffc0000000037908 */ /* 0x000e220000001400 */
[----:B------:R-:W-:Y:S05]  /*1bd0*/  BRA `(.L_x_182) ;  /* 0x0000000000047947 */ /* 0x000fea0003800000 */
.L_x_174:
[----:B------:R-:W-:-:S07]  /*1be0*/  FADD.FTZ R3, R3, R4 ;  /* 0x0000000403037221 */ /* 0x000fce0000010000 */
.L_x_182:
[----:B------:R-:W-:Y:S05]  /*1bf0*/  BSYNC.RECONVERGENT B0 ;  /* 0x0000000000007941 */ /* 0x000fea0003800200 */
.L_x_172:
[----:B------:R-:W-:Y:S01]  /*1c00*/  HFMA2 R5, -RZ, RZ, 0, 0 ;  /* 0x00000000ff057431 */ /* 0x000fe200000001ff */
[----:B------:R-:W-:-:S04]  /*1c10*/  MOV R4, R8 ;  /* 0x0000000800047202 */ /* 0x000fc80000000f00 */
[----:B0-----:R-:W-:Y:S05]  /*1c20*/  RET.REL.NODEC R4 `(_Z8DeriveKSILi1EEvP8Particle) ;  /* 0xffffffe004f47950 */ /* 0x001fea0003c3ffff */
.L_x_183:
        /* <DEDUP_REMOVED lines=13> */
.L_x_229:


//--------------------- .text._Z16CalculateKineticP8Particle --------------------------
	.section	.text._Z16CalculateKineticP8Particle,"ax",@progbits
	.align	128
        .global         _Z16CalculateKineticP8Particle
        .type           _Z16CalculateKineticP8Particle,@function
        .size           _Z16CalculateKineticP8Particle,(.L_x_230 - _Z16CalculateKineticP8Particle)
        .other          _Z16CalculateKineticP8Particle,@"STO_CUDA_ENTRY STV_DEFAULT"
_Z16CalculateKineticP8Particle:
.text._Z16CalculateKineticP8Particle:
        /* <DEDUP_REMOVED lines=8> */
[----:B------:R-:W1:Y:S01]  /*0080*/  LDCU.64 UR4, c[0x0][0x358] ;  /* 0x00006b00ff0477ac */ /* 0x000e620008000a00 */
[----:B0-----:R-:W-:-:S05]  /*0090*/  IMAD.WIDE R2, R5, 0xa0, R2 ;  /* 0x000000a005027825 */ /* 0x001fca00078e0202 */
[----:B-1----:R-:W2:Y:S04]  /*00a0*/  LDG.E R5, desc[UR4][R2.64+0x10] ;  /* 0x0000100402057981 */ /* 0x002ea8000c1e1900 */
[----:B------:R-:W3:Y:S04]  /*00b0*/  LDG.E R4, desc[UR4][R2.64+0xc] ;  /* 0x00000c0402047981 */ /* 0x000ee8000c1e1900 */
[----:B------:R-:W4:Y:S04]  /*00c0*/  LDG.E R7, desc[UR4][R2.64+0x14] ;  /* 0x0000140402077981 */ /* 0x000f28000c1e1900 */
[----:B------:R-:W5:Y:S01]  /*00d0*/  LDG.E R0, desc[UR4][R2.64+0x18] ;  /* 0x0000180402007981 */ /* 0x000f62000c1e1900 */
[----:B------:R-:W-:Y:S01]  /*00e0*/  BSSY.RECONVERGENT B0, `(.L_x_184) ;  /* 0x0000012000007945 */ /* 0x000fe20003800200 */
[----:B--2---:R-:W-:-:S04]  /*00f0*/  FMUL R5, R5, R5 ;  /* 0x0000000505057220 */ /* 0x004fc80000400000 */
[----:B---3--:R-:W-:-:S04]  /*0100*/  FFMA R6, R4, R4, R5 ;  /* 0x0000000404067223 */ /* 0x008fc80000000005 */
[----:B----4-:R-:W-:-:S05]  /*0110*/  FFMA R6, R7, R7, R6 ;  /* 0x0000000707067223 */ /* 0x010fca0000000006 */
[----:B------:R-:W-:Y:S01]  /*0120*/  IADD3 R8, PT, PT, R6, -0xd000000, RZ ;  /* 0xf300000006087810 */ /* 0x000fe20007ffe0ff */
[----:B-----5:R-:W0:Y:S03]  /*0130*/  F2F.F64.F32 R4, R0 ;  /* 0x0000000000047310 */ /* 0x020e260000201800 */
[----:B------:R-:W-:-:S05]  /*0140*/  ISETP.GT.U32.AND P0, PT, R8, 0x727fffff, PT ;  /* 0x727fffff0800780c */ /* 0x000fca0003f04070 */
[----:B------:R1:W2:Y:S01]  /*0150*/  MUFU.RSQ R7, R6 ;  /* 0x0000000600077308 */ /* 0x0002a20000001400 */
[----:B0-----:R-:W-:-:S07]  /*0160*/  DMUL R4, R4, 0.5 ;  /* 0x3fe0000004047828 */ /* 0x001fce0000000000 */
[----:B------:R-:W-:Y:S05]  /*0170*/  @!P0 BRA `(.L_x_185) ;  /* 0x0000000000108947 */ /* 0x000fea0003800000 */
[----:B------:R-:W-:-:S07]  /*0180*/  MOV R11, 0x1a0 ;  /* 0x000001a0000b7802 */ /* 0x000fce0000000f00 */
[----:B-12---:R-:W-:Y:S05]  /*0190*/  CALL.REL.NOINC `($__internal_8_$__cuda_sm20_sqrt_rn_f32_slowpath) ;  /* 0x0000000000347944 */ /* 0x006fea0003c00000 */
[----:B------:R-:W-:Y:S01]  /*01a0*/  MOV R6, R0 ;  /* 0x0000000000067202 */ /* 0x000fe20000000f00 */
[----:B------:R-:W-:Y:S06]  /*01b0*/  BRA `(.L_x_186) ;  /* 0x0000000000107947 */ /* 0x000fec0003800000 */
.L_x_185:
[----:B--2---:R-:W-:Y:S01]  /*01c0*/  FMUL.FTZ R9, R6, R7 ;  /* 0x0000000706097220 */ /* 0x004fe20000410000 */
[----:B------:R-:W-:-:S03]  /*01d0*/  FMUL.FTZ R7, R7, 0.5 ;  /* 0x3f00000007077820 */ /* 0x000fc60000410000 */
[----:B-1----:R-:W-:-:S04]  /*01e0*/  FFMA R6, -R9, R9, R6 ;  /* 0x0000000909067223 */ /* 0x002fc80000000106 */
[----:B------:R-:W-:-:S07]  /*01f0*/  FFMA R6, R6, R7, R9 ;  /* 0x0000000706067223 */ /* 0x000fce0000000009 */
.L_x_186:
[----:B------:R-:W-:Y:S05]  /*0200*/  BSYNC.RECONVERGENT B0 ;  /* 0x0000000000007941 */ /* 0x000fea0003800200 */
.L_x_184:
[----:B------:R-:W0:Y:S02]  /*0210*/  F2F.F64.F32 R6, R6 ;  /* 0x0000000600067310 */ /* 0x000e240000201800 */
[----:B0-----:R-:W-:-:S08]  /*0220*/  DMUL R4, R4, R6 ;  /* 0x0000000604047228 */ /* 0x001fd00000000000 */
[----:B------:R-:W-:-:S10]  /*0230*/  DMUL R4, R6, R4 ;  /* 0x0000000406047228 */ /* 0x000fd40000000000 */
[----:B------:R-:W0:Y:S02]  /*0240*/  F2F.F32.F64 R5, R4 ;  /* 0x0000000400057310 */ /* 0x000e240000301000 */
[----:B0-----:R-:W-:Y:S01]  /*0250*/  STG.E desc[UR4][R2.64+0x24], R5 ;  /* 0x0000240502007986 */ /* 0x001fe2000c101904 */
[----:B------:R-:W-:Y:S05]  /*0260*/  EXIT ;  /* 0x000000000000794d */ /* 0x000fea0003800000 */
        .weak           $__internal_8_$__cuda_sm20_sqrt_rn_f32_slowpath
        .type           $__internal_8_$__cuda_sm20_sqrt_rn_f32_slowpath,@function
        .size           $__internal_8_$__cuda_sm20_sqrt_rn_f32_slowpath,(.L_x_230 - $__internal_8_$__cuda_sm20_sqrt_rn_f32_slowpath)
$__internal_8_$__cuda_sm20_sqrt_rn_f32_slowpath:
[----:B------:R-:W-:-:S13]  /*0270*/  LOP3.LUT P0, RZ, R6, 0x7fffffff, RZ, 0xc0, !PT ;  /* 0x7fffffff06ff7812 */ /* 0x000fda000780c0ff */
[----:B------:R-:W-:Y:S05]  /*0280*/  @!P0 BRA `(.L_x_187) ;  /* 0x0000000000448947 */ /* 0x000fea0003800000 */
[----:B------:R-:W-:Y:S02]  /*0290*/  FSETP.GEU.FTZ.AND P0, PT, R6, RZ, PT ;  /* 0x000000ff0600720b */ /* 0x000fe40003f1e000 */
[----:B------:R-:W-:-:S11]  /*02a0*/  MOV R0, R6 ;  /* 0x0000000600007202 */ /* 0x000fd60000000f00 */
        /* <DEDUP_REMOVED lines=15> */
.L_x_187:
[----:B------:R-:W-:Y:S01]  /*03a0*/  HFMA2 R7, -RZ, RZ, 0, 0 ;  /* 0x00000000ff077431 */ /* 0x000fe200000001ff */
[----:B------:R-:W-:Y:S02]  /*03b0*/  MOV R0, R6 ;  /* 0x0000000600007202 */ /* 0x000fe40000000f00 */
[----:B------:R-:W-:-:S04]  /*03c0*/  MOV R6, R11 ;  /* 0x0000000b00067202 */ /* 0x000fc80000000f00 */
[----:B------:R-:W-:Y:S05]  /*03d0*/  RET.REL.NODEC R6 `(_Z16CalculateKineticP8Particle) ;  /* 0xfffffffc06087950 */ /* 0x000fea0003c3ffff */
.L_x_188:
        /* <DEDUP_REMOVED lines=10> */
.L_x_230:


//--------------------- .text._Z18CalculatePotentialP8Particle --------------------------
	.section	.text._Z18CalculatePotentialP8Particle,"ax",@progbits
	.align	128
        .global         _Z18CalculatePotentialP8Particle
        .type           _Z18CalculatePotentialP8Particle,@function
        .size           _Z18CalculatePotentialP8Particle,(.L_x_232 - _Z18CalculatePotentialP8Particle)
        .other          _Z18CalculatePotentialP8Particle,@"STO_CUDA_ENTRY STV_DEFAULT"
_Z18CalculatePotentialP8Particle:
.text._Z18CalculatePotentialP8Particle:
        /* <DEDUP_REMOVED lines=10> */
[----:B-1----:R0:W5:Y:S04]  /*00a0*/  LDG.E R7, desc[UR4][R4.64+0x18] ;  /* 0x0000180404077981 */ /* 0x002168000c1e1900 */
[----:B------:R0:W5:Y:S04]  /*00b0*/  LDG.E R8, desc[UR4][R4.64] ;  /* 0x0000000404087981 */ /* 0x000168000c1e1900 */
[----:B------:R0:W5:Y:S04]  /*00c0*/  LDG.E R9, desc[UR4][R4.64+0x4] ;  /* 0x0000040404097981 */ /* 0x000168000c1e1900 */
[----:B------:R0:W5:Y:S01]  /*00d0*/  LDG.E R10, desc[UR4][R4.64+0x8] ;  /* 0x00000804040a7981 */ /* 0x000162000c1e1900 */
[----:B------:R-:W-:Y:S01]  /*00e0*/  ISETP.NE.AND P0, PT, R6, RZ, PT ;  /* 0x000000ff0600720c */ /* 0x000fe20003f05270 */
[----:B------:R-:W-:Y:S04]  /*00f0*/  BSSY.RECONVERGENT B1, `(.L_x_189) ;  /* 0x0000061000017945 */ /* 0x000fe80003800200 */
[----:B------:R-:W-:Y:S01]  /*0100*/  BSSY.RELIABLE B0, `(.L_x_190) ;  /* 0x0000031000007945 */ /* 0x000fe20003800100 */
[----:B------:R-:W-:-:S07]  /*0110*/  HFMA2 R11, -RZ, RZ, 0, 0 ;  /* 0x00000000ff0b7431 */ /* 0x000fce00000001ff */
[----:B0-----:R-:W-:Y:S05]  /*0120*/  @!P0 BRA `(.L_x_191) ;  /* 0x0000000000b88947 */ /* 0x001fea0003800000 */
[----:B------:R-:W0:Y:S02]  /*0130*/  LDC.64 R2, c[0x0][0x380] ;  /* 0x0000e000ff027b82 */ /* 0x000e240000000a00 */
[----:B0-----:R-:W2:Y:S04]  /*0140*/  LDG.E R0, desc[UR4][R2.64+0x4] ;  /* 0x0000040402007981 */ /* 0x001ea8000c1e1900 */
[----:B------:R-:W3:Y:S04]  /*0150*/  LDG.E R13, desc[UR4][R2.64] ;  /* 0x00000004020d7981 */ /* 0x000ee8000c1e1900 */
[----:B------:R-:W4:Y:S04]  /*0160*/  LDG.E R15, desc[UR4][R2.64+0x8] ;  /* 0x00000804020f7981 */ /* 0x000f28000c1e1900 */
[----:B------:R-:W4:Y:S01]  /*0170*/  LDG.E R11, desc[UR4][R2.64+0x18] ;  /* 0x00001804020b7981 */ /* 0x000f22000c1e1900 */
[----:B------:R-:W-:Y:S01]  /*0180*/  BSSY.RECONVERGENT B2, `(.L_x_192) ;  /* 0x0000017000027945 */ /* 0x000fe20003800200 */
[----:B--2--5:R-:W-:Y:S01]  /*0190*/  FADD R0, -R9, R0 ;  /* 0x0000000009007221 */ /* 0x024fe20000000100 */
[----:B---3--:R-:W-:-:S03]  /*01a0*/  FADD R13, -R8, R13 ;  /* 0x0000000d080d7221 */ /* 0x008fc60000000100 */
[----:B------:R-:W-:Y:S01]  /*01b0*/  FMUL R0, R0, R0 ;  /* 0x0000000000007220 */ /* 0x000fe20000400000 */
[----:B----4-:R-:W-:-:S03]  /*01c0*/  FADD R15, -R10, R15 ;  /* 0x0000000f0a0f7221 */ /* 0x010fc60000000100 */
[----:B------:R-:W-:-:S04]  /*01d0*/  FFMA R0, R13, R13, R0 ;  /* 0x0000000d0d007223 */ /* 0x000fc80000000000 */
[----:B------:R-:W-:-:S04]  /*01e0*/  FFMA R0, R15, R15, R0 ;  /* 0x0000000f0f007223 */ /* 0x000fc80000000000 */
[----:B------:R-:W-:-:S04]  /*01f0*/  FADD R12, RZ, R0 ;  /* 0x00000000ff0c7221 */ /* 0x000fc80000000000 */
[----:B------:R0:W1:Y:S01]  /*0200*/  MUFU.RSQ R13, R12 ;  /* 0x0000000c000d7308 */ /* 0x0000620000001400 */
[----:B------:R-:W-:-:S04]  /*0210*/  IADD3 R0, PT, PT, R12, -0xd000000, RZ ;  /* 0xf30000000c007810 */ /* 0x000fc80007ffe0ff */
[----:B------:R-:W-:Y:S01]  /*0220*/  ISETP.GT.U32.AND P0, PT, R0, 0x727fffff, PT ;  /* 0x727fffff0000780c */ /* 0x000fe20003f04070 */
[----:B------:R-:W-:-:S04]  /*0230*/  FMUL R0, R7, -6.6743000015634379452e-11 ;  /* 0xae92c4f807007820 */ /* 0x000fc80000400000 */
[----:B------:R-:W-:-:S08]  /*0240*/  FMUL R0, R0, R11 ;  /* 0x0000000b00007220 */ /* 0x000fd00000400000 */
[----:B01----:R-:W-:Y:S05]  /*0250*/  @!P0 BRA `(.L_x_193) ;  /* 0x0000000000148947 */ /* 0x003fea0003800000 */
[----:B------:R-:W-:Y:S01]  /*0260*/  IMAD.MOV.U32 R2, RZ, RZ, R12 ;  /* 0x000000ffff027224 */ /* 0x000fe200078e000c */
[----:B------:R-:W-:-:S07]  /*0270*/  MOV R16, 0x290 ;  /* 0x0000029000107802 */ /* 0x000fce0000000f00 */
[----:B------:R-:W-:Y:S05]  /*0280*/  CALL.REL.NOINC `($__internal_9_$__cuda_sm20_sqrt_rn_f32_slowpath) ;  /* 0x0000000400d87944 */ /* 0x000fea0003c00000 */
[----:B------:R-:W-:Y:S01]  /*0290*/  MOV R3, R12 ;  /* 0x0000000c00037202 */ /* 0x000fe20000000f00 */
[----:B------:R-:W-:Y:S06]  /*02a0*/  BRA `(.L_x_194) ;  /* 0x0000000000107947 */ /* 0x000fec0003800000 */
.L_x_193:
[----:B------:R-:W-:Y:S01]  /*02b0*/  FMUL.FTZ R3, R12, R13 ;  /* 0x0000000d0c037220 */ /* 0x000fe20000410000 */
[----:B------:R-:W-:-:S03]  /*02c0*/  FMUL.FTZ R13, R13, 0.5 ;  /* 0x3f0000000d0d7820 */ /* 0x000fc60000410000 */
[----:B------:R-:W-:-:S04]  /*02d0*/  FFMA R12, -R3, R3, R12 ;  /* 0x00000003030c7223 */ /* 0x000fc8000000010c */
[----:B------:R-:W-:-:S07]  /*02e0*/  FFMA R3, R12, R13, R3 ;  /* 0x0000000d0c037223 */ /* 0x000fce0000000003 */
.L_x_194:
[----:B------:R-:W-:Y:S05]  /*02f0*/  BSYNC.RECONVERGENT B2 ;  /* 0x0000000000027941 */ /* 0x000fea0003800200 */
.L_x_192:
[----:B------:R-:W0:Y:S01]  /*0300*/  MUFU.RCP R2, R3 ;  /* 0x0000000300027308 */ /* 0x000e220000001000 */
[----:B------:R-:W-:Y:S07]  /*0310*/  BSSY.RECONVERGENT B2, `(.L_x_195) ;  /* 0x000000b000027945 */ /* 0x000fee0003800200 */
[----:B------:R-:W1:Y:S01]  /*0320*/  FCHK P0, R0, R3 ;  /* 0x0000000300007302 */ /* 0x000e620000000000 */
[----:B0-----:R-:W-:-:S04]  /*0330*/  FFMA R11, R2, -R3, 1 ;  /* 0x3f800000020b7423 */ /* 0x001fc80000000803 */
[----:B------:R-:W-:-:S04]  /*0340*/  FFMA R11, R2, R11, R2 ;  /* 0x0000000b020b7223 */ /* 0x000fc80000000002 */
[----:B------:R-:W-:-:S04]  /*0350*/  FFMA R2, R0, R11, RZ ;  /* 0x0000000b00027223 */ /* 0x000fc800000000ff */
[----:B------:R-:W-:-:S04]  /*0360*/  FFMA R12, R2, -R3, R0 ;  /* 0x80000003020c7223 */ /* 0x000fc80000000000 */
[----:B------:R-:W-:Y:S01]  /*0370*/  FFMA R11, R11, R12, R2 ;  /* 0x0000000c0b0b7223 */ /* 0x000fe20000000002 */
[----:B-1----:R-:W-:Y:S06]  /*0380*/  @!P0 BRA `(.L_x_196) ;  /* 0x00000000000c8947 */ /* 0x002fec0003800000 */
[----:B------:R-:W-:-:S07]  /*0390*/  MOV R2, 0x3b0 ;  /* 0x000003b000027802 */ /* 0x000fce0000000f00 */
[----:B------:R-:W-:Y:S05]  /*03a0*/  CALL.REL.NOINC `($__internal_10_$__cuda_sm3x_div_rn_noftz_f32_slowpath) ;  /* 0x0000000400ec7944 */ /* 0x000fea0003c00000 */
[----:B------:R-:W-:-:S07]  /*03b0*/  MOV R11, R0 ;  /* 0x00000000000b7202 */ /* 0x000fce0000000f00 */
.L_x_196:
[----:B------:R-:W-:Y:S05]  /*03c0*/  BSYNC.RECONVERGENT B2 ;  /* 0x0000000000027941 */ /* 0x000fea0003800200 */
.L_x_195:
[----:B------:R-:W-:Y:S01]  /*03d0*/  ISETP.NE.AND P0, PT, R6, 0x1, PT ;  /* 0x000000010600780c */ /* 0x000fe20003f05270 */
[----:B------:R-:W-:-:S12]  /*03e0*/  FADD R11, RZ, R11 ;  /* 0x0000000bff0b7221 */ /* 0x000fd80000000000 */
[----:B------:R-:W-:Y:S05]  /*03f0*/  @!P0 BREAK.RELIABLE B0 ;  /* 0x0000000000008942 */ /* 0x000fea0003800100 */
[----:B------:R-:W-:Y:S05]  /*0400*/  @!P0 BRA `(.L_x_197) ;  /* 0x0000000000bc8947 */ /* 0x000fea0003800000 */
.L_x_191:
[----:B------:R-:W-:Y:S05]  /*0410*/  BSYNC.RELIABLE B0 ;  /* 0x0000000000007941 */ /* 0x000fea0003800100 */
.L_x_190:
[----:B------:R-:W0:Y:S02]  /*0420*/  LDC.64 R2, c[0x0][0x380] ;  /* 0x0000e000ff027b82 */ /* 0x000e240000000a00 */
[----:B0-----:R-:W2:Y:S04]  /*0430*/  LDG.E R12, desc[UR4][R2.64+0xa4] ;  /* 0x0000a404020c7981 */ /* 0x001ea8000c1e1900 */
[----:B------:R-:W3:Y:S04]  /*0440*/  LDG.E R13, desc[UR4][R2.64+0xa0] ;  /* 0x0000a004020d7981 */ /* 0x000ee8000c1e1900 */
[----:B------:R-:W4:Y:S04]  /*0450*/  LDG.E R15, desc[UR4][R2.64+0xa8] ;  /* 0x0000a804020f7981 */ /* 0x000f28000c1e1900 */
[----:B------:R0:W4:Y:S01]  /*0460*/  LDG.E R0, desc[UR4][R2.64+0xb8] ;  /* 0x0000b80402007981 */ /* 0x000122000c1e1900 */
[----:B------:R-:W-:Y:S01]  /*0470*/  BSSY.RECONVERGENT B2, `(.L_x_198) ;  /* 0x0000017000027945 */ /* 0x000fe20003800200 */
[----:B0----5:R-:W-:Y:S01]  /*0480*/  FMUL R3, R7, -6.6743000015634379452e-11 ;  /* 0xae92c4f807037820 */ /* 0x021fe20000400000 */
[----:B--2---:R-:W-:Y:S01]  /*0490*/  FADD R12, -R9, R12 ;  /* 0x0000000c090c7221 */ /* 0x004fe20000000100 */
[----:B---3--:R-:W-:-:S03]  /*04a0*/  FADD R13, -R8, R13 ;  /* 0x0000000d080d7221 */ /* 0x008fc60000000100 */
[----:B------:R-:W-:Y:S01]  /*04b0*/  FMUL R12, R12, R12 ;  /* 0x0000000c0c0c7220 */ /* 0x000fe20000400000 */
[----:B----4-:R-:W-:-:S03]  /*04c0*/  FADD R15, -R10, R15 ;  /* 0x0000000f0a0f7221 */ /* 0x010fc60000000100 */
[----:B------:R-:W-:Y:S01]  /*04d0*/  FFMA R12, R13, R13, R12 ;  /* 0x0000000d0d0c7223 */ /* 0x000fe2000000000c */
[----:B------:R-:W-:-:S03]  /*04e0*/  FMUL R0, R3, R0 ;  /* 0x0000000003007220 */ /* 0x000fc60000400000 */
[----:B------:R-:W-:-:S04]  /*04f0*/  FFMA R12, R15, R15, R12 ;  /* 0x0000000f0f0c7223 */ /* 0x000fc8000000000c */
[----:B------:R-:W-:-:S04]  /*0500*/  FADD R12, RZ, R12 ;  /* 0x0000000cff0c7221 */ /* 0x000fc80000000000 */
[----:B------:R-:W-:Y:S01]  /*0510*/  VIADD R14, R12, 0xf3000000 ;  /* 0xf30000000c0e7836 */ /* 0x000fe20000000000 */
[----:B------:R0:W1:Y:S04]  /*0520*/  MUFU.RSQ R13, R12 ;  /* 0x0000000c000d7308 */ /* 0x0000680000001400 */
[----:B------:R-:W-:-:S13]  /*0530*/  ISETP.GT.U32.AND P0, PT, R14, 0x727fffff, PT ;  /* 0x727fffff0e00780c */ /* 0x000fda0003f04070 */
[----:B01----:R-:W-:Y:S05]  /*0540*/  @!P0 BRA `(.L_x_199) ;  /* 0x0000000000148947 */ /* 0x003fea0003800000 */
[----:B------:R-:W-:Y:S02]  /*0550*/  MOV R2, R12 ;  /* 0x0000000c00027202 */ /* 0x000fe40000000f00 */
[----:B------:R-:W-:-:S07]  /*0560*/  MOV R16, 0x580 ;  /* 0x0000058000107802 */ /* 0x000fce0000000f00 */
[----:B------:R-:W-:Y:S05]  /*0570*/  CALL.REL.NOINC `($__internal_9_$__cuda_sm20_sqrt_rn_f32_slowpath) ;  /* 0x00000004001c7944 */ /* 0x000fea0003c00000 */
[----:B------:R-:W-:Y:S01]  /*0580*/  MOV R3, R12 ;  /* 0x0000000c00037202 */ /* 0x000fe20000000f00 */
[----:B------:R-:W-:Y:S06]  /*0590*/  BRA `(.L_x_200) ;  /* 0x0000000000107947 */ /* 0x000fec0003800000 */
.L_x_199:
[----:B------:R-:W-:Y:S01]  /*05a0*/  FMUL.FTZ R3, R12, R13 ;  /* 0x0000000d0c037220 */ /* 0x000fe20000410000 */
[----:B------:R-:W-:-:S03]  /*05b0*/  FMUL.FTZ R13, R13, 0.5 ;  /* 0x3f0000000d0d7820 */ /* 0x000fc60000410000 */
[----:B------:R-:W-:-:S04]  /*05c0*/  FFMA R12, -R3, R3, R12 ;  /* 0x00000003030c7223 */ /* 0x000fc8000000010c */
[----:B------:R-:W-:-:S07]  /*05d0*/  FFMA R3, R12, R13, R3 ;  /* 0x0000000d0c037223 */ /* 0x000fce0000000003 */
.L_x_200:
[----:B------:R-:W-:Y:S05]  /*05e0*/  BSYNC.RECONVERGENT B2 ;  /* 0x0000000000027941 */ /* 0x000fea0003800200 */
.L_x_198:
        /* <DEDUP_REMOVED lines=11> */
[----:B------:R-:W-:-:S07]  /*06a0*/  IMAD.MOV.U32 R2, RZ, RZ, R0 ;  /* 0x000000ffff027224 */ /* 0x000fce00078e0000 */
.L_x_202:
[----:B------:R-:W-:Y:S05]  /*06b0*/  BSYNC.RECONVERGENT B2 ;  /* 0x0000000000027941 */ /* 0x000fea0003800200 */
.L_x_201:
[----:B------:R-:W-:Y:S01]  /*06c0*/  ISETP.NE.AND P0, PT, R6, 0x2, PT ;  /* 0x000000020600780c */ /* 0x000fe20003f05270 */
[----:B------:R-:W-:-:S05]  /*06d0*/  FADD R11, R2, R11 ;  /* 0x0000000b020b7221 */ /* 0x000fca0000000000 */
[----:B------:R0:W-:Y:S07]  /*06e0*/  STG.E desc[UR4][R4.64+0x20], R11 ;  /* 0x0000200b04007986 */ /* 0x0001ee000c101904 */
[----:B------:R-:W-:Y:S05]  /*06f0*/  @!P0 EXIT ;  /* 0x000000000000894d */ /* 0x000fea0003800000 */
.L_x_197:
[----:B------:R-:W-:Y:S05]  /*0700*/  BSYNC.RECONVERGENT B1 ;  /* 0x0000000000017941 */ /* 0x000fea0003800200 */
.L_x_189:
[----:B------:R-:W-:Y:S05]  /*0710*/  WARPSYNC.ALL ;  /* 0x0000000000007948 */ /* 0x000fea0003800000 */
[----:B------:R-:W1:Y:S02]  /*0720*/  LDC.64 R2, c[0x0][0x380] ;  /* 0x0000e000ff027b82 */ /* 0x000e640000000a00 */
[----:B-1----:R-:W2:Y:S04]  /*0730*/  LDG.E R6, desc[UR4][R2.64+0x144] ;  /* 0x0001440402067981 */ /* 0x002ea8000c1e1900 */
[----:B------:R-:W3:Y:S04]  /*0740*/  LDG.E R13, desc[UR4][R2.64+0x140] ;  /* 0x00014004020d7981 */ /* 0x000ee8000c1e1900 */
[----:B------:R-:W4:Y:S04]  /*0750*/  LDG.E R15, desc[UR4][R2.64+0x148] ;  /* 0x00014804020f7981 */ /* 0x000f28000c1e1900 */
[----:B------:R-:W5:Y:S01]  /*0760*/  LDG.E R0, desc[UR4][R2.64+0x158] ;  /* 0x0001580402007981 */ /* 0x000f62000c1e1900 */
[----:B------:R-:W-:Y:S01]  /*0770*/  FMUL R7, R7, -6.6743000015634379452e-11 ;  /* 0xae92c4f807077820 */ /* 0x000fe20000400000 */
[----:B------:R-:W-:Y:S01]  /*0780*/  BSSY.RECONVERGENT B1, `(.L_x_203) ;  /* 0x0000016000017945 */ /* 0x000fe20003800200 */
[----:B--2---:R-:W-:Y:S01]  /*0790*/  FADD R6, -R9, R6 ;  /* 0x0000000609067221 */ /* 0x004fe20000000100 */
[----:B---3--:R-:W-:-:S03]  /*07a0*/  FADD R13, -R8, R13 ;  /* 0x0000000d080d7221 */ /* 0x008fc60000000100 */
[----:B------:R-:W-:Y:S01]  /*07b0*/  FMUL R6, R6, R6 ;  /* 0x0000000606067220 */ /* 0x000fe20000400000 */
[----:B----4-:R-:W-:-:S03]  /*07c0*/  FADD R15, -R10, R15 ;  /* 0x0000000f0a0f7221 */ /* 0x010fc60000000100 */
[----:B------:R-:W-:Y:S01]  /*07d0*/  FFMA R6, R13, R13, R6 ;  /* 0x0000000d0d067223 */ /* 0x000fe20000000006 */
[----:B-----5:R-:W-:-:S03]  /*07e0*/  FMUL R0, R7, R0 ;  /* 0x0000000007007220 */ /* 0x020fc60000400000 */
[----:B------:R-:W-:-:S04]  /*07f0*/  FFMA R6, R15, R15, R6 ;  /* 0x0000000f0f067223 */ /* 0x000fc80000000006 */
[----:B------:R-:W-:-:S04]  /*0800*/  FADD R6, RZ, R6 ;  /* 0x00000006ff067221 */ /* 0x000fc80000000000 */
[----:B------:R1:W2:Y:S01]  /*0810*/  MUFU.RSQ R9, R6 ;  /* 0x0000000600097308 */ /* 0x0002a20000001400 */
[----:B------:R-:W-:-:S04]  /*0820*/  IADD3 R8, PT, PT, R6, -0xd000000, RZ ;  /* 0xf300000006087810 */ /* 0x000fc80007ffe0ff */
[----:B------:R-:W-:-:S13]  /*0830*/  ISETP.GT.U32.AND P0, PT, R8, 0x727fffff, PT ;  /* 0x727fffff0800780c */ /* 0x000fda0003f04070 */
[----:B-12---:R-:W-:Y:S05]  /*0840*/  @!P0 BRA `(.L_x_204) ;  /* 0x0000000000148947 */ /* 0x006fea0003800000 */
[----:B------:R-:W-:Y:S02]  /*0850*/  MOV R2, R6 ;  /* 0x0000000600027202 */ /* 0x000fe40000000f00 */
[----:B------:R-:W-:-:S07]  /*0860*/  MOV R16, 0x880 ;  /* 0x0000088000107802 */ /* 0x000fce0000000f00 */
[----:B0-----:R-:W-:Y:S05]  /*0870*/  CALL.REL.NOINC `($__internal_9_$__cuda_sm20_sqrt_rn_f32_slowpath) ;  /* 0x00000000005c7944 */ /* 0x001fea0003c00000 */
[----:B------:R-:W-:Y:S01]  /*0880*/  IMAD.MOV.U32 R3, RZ, RZ, R12 ;  /* 0x000000ffff037224 */ /* 0x000fe200078e000c */
[----:B------:R-:W-:Y:S06]  /*0890*/  BRA `(.L_x_205) ;  /* 0x0000000000107947 */ /* 0x000fec0003800000 */
.L_x_204:
[----:B------:R-:W-:Y:S01]  /*08a0*/  FMUL.FTZ R3, R6, R9 ;  /* 0x0000000906037220 */ /* 0x000fe20000410000 */
[----:B------:R-:W-:-:S03]  /*08b0*/  FMUL.FTZ R9, R9, 0.5 ;  /* 0x3f00000009097820 */ /* 0x000fc60000410000 */
[----:B------:R-:W-:-:S04]  /*08c0*/  FFMA R6, -R3, R3, R6 ;  /* 0x0000000303067223 */ /* 0x000fc80000000106 */
[----:B------:R-:W-:-:S07]  /*08d0*/  FFMA R3, R6, R9, R3 ;  /* 0x0000000906037223 */ /* 0x000fce0000000003 */
.L_x_205:
[----:B------:R-:W-:Y:S05]  /*08e0*/  BSYNC.RECONVERGENT B1 ;  /* 0x0000000000017941 */ /* 0x000fea0003800200 */
.L_x_203:
[----:B------:R-:W1:Y:S01]  /*08f0*/  MUFU.RCP R2, R3 ;  /* 0x0000000300027308 */ /* 0x000e620000001000 */
[----:B------:R-:W-:Y:S07]  /*0900*/  BSSY.RECONVERGENT B1, `(.L_x_206) ;  /* 0x000000b000017945 */ /* 0x000fee0003800200 */
[----:B------:R-:W2:Y:S01]  /*0910*/  FCHK P0, R0, R3 ;  /* 0x0000000300007302 */ /* 0x000ea20000000000 */
[----:B-1----:R-:W-:-:S04]  /*0920*/  FFMA R7, R2, -R3, 1 ;  /* 0x3f80000002077423 */ /* 0x002fc80000000803 */
[----:B------:R-:W-:-:S04]  /*0930*/  FFMA R7, R2, R7, R2 ;  /* 0x0000000702077223 */ /* 0x000fc80000000002 */
[----:B------:R-:W-:-:S04]  /*0940*/  FFMA R2, R0, R7, RZ ;  /* 0x0000000700027223 */ /* 0x000fc800000000ff */
[----:B------:R-:W-:-:S04]  /*0950*/  FFMA R6, R2, -R3, R0 ;  /* 0x8000000302067223 */ /* 0x000fc80000000000 */
[----:B------:R-:W-:Y:S01]  /*0960*/  FFMA R2, R7, R6, R2 ;  /* 0x0000000607027223 */ /* 0x000fe20000000002 */
[----:B--2---:R-:W-:Y:S06]  /*0970*/  @!P0 BRA `(.L_x_207) ;  /* 0x00000000000c8947 */ /* 0x004fec0003800000 */
[----:B------:R-:W-:-:S07]  /*0980*/  MOV R2, 0x9a0 ;  /* 0x000009a000027802 */ /* 0x000fce0000000f00 */
[----:B0-----:R-:W-:Y:S05]  /*0990*/  CALL.REL.NOINC `($__internal_10_$__cuda_sm3x_div_rn_noftz_f32_slowpath) ;  /* 0x0000000000707944 */ /* 0x001fea0003c00000 */
[----:B------:R-:W-:-:S07]  /*09a0*/  MOV R2, R0 ;  /* 0x0000000000027202 */ /* 0x000fce0000000f00 */
.L_x_207:
[----:B------:R-:W-:Y:S05]  /*09b0*/  BSYNC.RECONVERGENT B1 ;  /* 0x0000000000017941 */ /* 0x000fea0003800200 */
.L_x_206:
[----:B0-----:R-:W-:-:S05]  /*09c0*/  FADD R11, R2, R11 ;  /* 0x0000000b020b7221 */ /* 0x001fca0000000000 */
[----:B------:R-:W-:Y:S01]  /*09d0*/  STG.E desc[UR4][R4.64+0x20], R11 ;  /* 0x0000200b04007986 */ /* 0x000fe2000c101904 */
[----:B------:R-:W-:Y:S05]  /*09e0*/  EXIT ;  /* 0x000000000000794d */ /* 0x000fea0003800000 */
        .weak           $__internal_9_$__cuda_sm20_sqrt_rn_f32_slowpath
        .type           $__internal_9_$__cuda_sm20_sqrt_rn_f32_slowpath,@function
        .size           $__internal_9_$__cuda_sm20_sqrt_rn_f32_slowpath,($__internal_10_$__cuda_sm3x_div_rn_noftz_f32_slowpath - $__internal_9_$__cuda_sm20_sqrt_rn_f32_slowpath)
$__internal_9_$__cuda_sm20_sqrt_rn_f32_slowpath:
        /* <DEDUP_REMOVED lines=14> */
[----:B------:R-:W-:Y:S02]  /*0ad0*/  @!P0 IMAD.MOV.U32 R3, RZ, RZ, R2 ;  /* 0x000000ffff038224 */ /* 0x000fe400078e0002 */
[----:B------:R-:W-:-:S04]  /*0ae0*/  @P0 FADD.FTZ R14, -R13, -RZ ;  /* 0x800000ff0d0e0221 */ /* 0x000fc80000010100 */
[----:B------:R-:W-:-:S04]  /*0af0*/  @P0 FFMA R14, R13, R14, R12 ;  /* 0x0000000e0d0e0223 */ /* 0x000fc8000000000c */
[----:B------:R-:W-:-:S04]  /*0b00*/  @P0 FFMA R14, R14, R15, R13 ;  /* 0x0000000f0e0e0223 */ /* 0x000fc8000000000d */
[----:B------:R-:W-:-:S07]  /*0b10*/  @P0 FMUL.FTZ R3, R14, 2.3283064365386962891e-10 ;  /* 0x2f8000000e030820 */ /* 0x000fce0000410000 */
.L_x_208:
[----:B------:R-:W-:Y:S01]  /*0b20*/  MOV R12, R3 ;  /* 0x00000003000c7202 */ /* 0x000fe20000000f00 */
[----:B------:R-:W-:Y:S01]  /*0b30*/  HFMA2 R3, -RZ, RZ, 0, 0 ;  /* 0x00000000ff037431 */ /* 0x000fe200000001ff */
[----:B------:R-:W-:-:S04]  /*0b40*/  MOV R2, R16 ;  /* 0x0000001000027202 */ /* 0x000fc80000000f00 */
[----:B------:R-:W-:Y:S05]  /*0b50*/  RET.REL.NODEC R2 `(_Z18CalculatePotentialP8Particle) ;  /* 0xfffffff402287950 */ /* 0x000fea0003c3ffff */
        .weak           $__internal_10_$__cuda_sm3x_div_rn_noftz_f32_slowpath
        .type           $__internal_10_$__cuda_sm3x_div_rn_noftz_f32_slowpath,@function
        .size           $__internal_10_$__cuda_sm3x_div_rn_noftz_f32_slowpath,(.L_x_232 - $__internal_10_$__cuda_sm3x_div_rn_noftz_f32_slowpath)
$__internal_10_$__cuda_sm3x_div_rn_noftz_f32_slowpath:
[----:B------:R-:W-:Y:S01]  /*0b60*/  SHF.R.U32.HI R13, RZ, 0x17, R3 ;  /* 0x00000017ff0d7819 */ /* 0x000fe20000011603 */
[----:B------:R-:W-:Y:S01]  /*0b70*/  BSSY.RECONVERGENT B3, `(.L_x_209) ;  /* 0x0000062000037945 */ /* 0x000fe20003800200 */
[----:B------:R-:W-:Y:S02]  /*0b80*/  SHF.R.U32.HI R12, RZ, 0x17, R0 ;  /* 0x00000017ff0c7819 */ /* 0x000fe40000011600 */
[----:B------:R-:W-:Y:S02]  /*0b90*/  LOP3.LUT R13, R13, 0xff, RZ, 0xc0, !PT ;  /* 0x000000ff0d0d7812 */ /* 0x000fe400078ec0ff */
[----:B------:R-:W-:-:S03]  /*0ba0*/  LOP3.LUT R16, R12, 0xff, RZ, 0xc0, !PT ;  /* 0x000000ff0c107812 */ /* 0x000fc600078ec0ff */
[----:B------:R-:W-:Y:S01]  /*0bb0*/  VIADD R15, R13, 0xffffffff ;  /* 0xffffffff0d0f7836 */ /* 0x000fe20000000000 */
[----:B------:R-:W-:-:S04]  /*0bc0*/  IADD3 R14, PT, PT, R16, -0x1, RZ ;  /* 0xffffffff100e7810 */ /* 0x000fc80007ffe0ff */
        /* <DEDUP_REMOVED lines=21> */
[----:B------:R-:W-:-:S11]  /*0d20*/  ISETP.GE.AND P1, PT, R15, RZ, PT ;  /* 0x000000ff0f00720c */ /* 0x000fd60003f26270 */
[----:B------:R-:W-:Y:S01]  /*0d30*/  @P0 MOV R12, RZ ;  /* 0x000000ff000c0202 */ /* 0x000fe20000000f00 */
[----:B------:R-:W-:Y:S02]  /*0d40*/  @!P0 IMAD.MOV.U32 R12, RZ, RZ, -0x40 ;  /* 0xffffffc0ff0c8424 */ /* 0x000fe400078e00ff */
[----:B------:R-:W-:Y:S01]  /*0d50*/  @!P0 FFMA R0, R0, 1.84467440737095516160e+19, RZ ;  /* 0x5f80000000008823 */ /* 0x000fe200000000ff */
[----:B------:R-:W-:Y:S02]  /*0d60*/  @!P1 FFMA R3, R3, 1.84467440737095516160e+19, RZ ;  /* 0x5f80000003039823 */ /* 0x000fe400000000ff */
[----:B------:R-:W-:-:S07]  /*0d70*/  @!P1 IADD3 R12, PT, PT, R12, 0x40, RZ ;  /* 0x000000400c0c9810 */ /* 0x000fce0007ffe0ff */
.L_x_210:
[----:B------:R-:W-:Y:S01]  /*0d80*/  LEA R14, R13, 0xc0800000, 0x17 ;  /* 0xc08000000d0e7811 */ /* 0x000fe200078eb8ff */
[----:B------:R-:W-:Y:S03]  /*0d90*/  BSSY.RECONVERGENT B4, `(.L_x_215) ;  /* 0x0000036000047945 */ /* 0x000fe60003800200 */
[----:B------:R-:W-:Y:S02]  /*0da0*/  IADD3 R14, PT, PT, -R14, R3, RZ ;  /* 0x000000030e0e7210 */ /* 0x000fe40007ffe1ff */
[----:B------:R-:W-:Y:S02]  /*0db0*/  IADD3 R3, PT, PT, R16, -0x7f, RZ ;  /* 0xffffff8110037810 */ /* 0x000fe40007ffe0ff */
[----:B------:R-:W0:Y:S01]  /*0dc0*/  MUFU.RCP R15, R14 ;  /* 0x0000000e000f7308 */ /* 0x000e220000001000 */
[----:B------:R-:W-:Y:S01]  /*0dd0*/  FADD.FTZ R17, -R14, -RZ ;  /* 0x800000ff0e117221 */ /* 0x000fe20000010100 */
[C---:B------:R-:W-:Y:S01]  /*0de0*/  IADD3 R13, PT, PT, R3.reuse, 0x7f, -R13 ;  /* 0x0000007f030d7810 */ /* 0x040fe20007ffe80d */
[----:B------:R-:W-:-:S04]  /*0df0*/  IMAD R0, R3, -0x800000, R0 ;  /* 0xff80000003007824 */ /* 0x000fc800078e0200 */
[----:B------:R-:W-:Y:S02]  /*0e00*/  IMAD.IADD R13, R13, 0x1, R12 ;  /* 0x000000010d0d7824 */ /* 0x000fe400078e020c */
[----:B0-----:R-:W-:-:S04]  /*0e10*/  FFMA R16, R15, R17, 1 ;  /* 0x3f8000000f107423 */ /* 0x001fc80000000011 */
[----:B------:R-:W-:-:S04]  /*0e20*/  FFMA R18, R15, R16, R15 ;  /* 0x000000100f127223 */ /* 0x000fc8000000000f */
[----:B------:R-:W-:-:S04]  /*0e30*/  FFMA R15, R0, R18, RZ ;  /* 0x00000012000f7223 */ /* 0x000fc800000000ff */
[----:B------:R-:W-:-:S04]  /*0e40*/  FFMA R16, R17, R15, R0 ;  /* 0x0000000f11107223 */ /* 0x000fc80000000000 */
[----:B------:R-:W-:-:S04]  /*0e50*/  FFMA R15, R18, R16, R15 ;  /* 0x00000010120f7223 */ /* 0x000fc8000000000f */
[----:B------:R-:W-:-:S04]  /*0e60*/  FFMA R16, R17, R15, R0 ;  /* 0x0000000f11107223 */ /* 0x000fc80000000000 */
        /* <DEDUP_REMOVED lines=16> */
[CCC-:B------:R-:W-:Y:S01]  /*0f70*/  FFMA.RM R12, R18.reuse, R16.reuse, R15.reuse ;  /* 0x00000010120c7223 */ /* 0x1c0fe2000000400f */
[----:B------:R-:W-:Y:S02]  /*0f80*/  ISETP.NE.AND P2, PT, R17, RZ, PT ;  /* 0x000000ff1100720c */ /* 0x000fe40003f45270 */
[----:B------:R-:W-:Y:S01]  /*0f90*/  LOP3.LUT R13, R3, 0x7fffff, RZ, 0xc0, !PT ;  /* 0x007fffff030d7812 */ /* 0x000fe200078ec0ff */
[----:B------:R-:W-:Y:S01]  /*0fa0*/  FFMA.RP R3, R18, R16, R15 ;  /* 0x0000001012037223 */ /* 0x000fe2000000800f */
[----:B------:R-:W-:Y:S01]  /*0fb0*/  IMAD.MOV R15, RZ, RZ, -R17 ;  /* 0x000000ffff0f7224 */ /* 0x000fe200078e0a11 */
[----:B------:R-:W-:Y:S02]  /*0fc0*/  ISETP.NE.AND P1, PT, R17, RZ, PT ;  /* 0x000000ff1100720c */ /* 0x000fe40003f25270 */
[----:B------:R-:W-:-:S02]  /*0fd0*/  LOP3.LUT R13, R13, 0x800000, RZ, 0xfc, !PT ;  /* 0x008000000d0d7812 */ /* 0x000fc400078efcff */
[----:B------:R-:W-:Y:S02]  /*0fe0*/  FSETP.NEU.FTZ.AND P0, PT, R3, R12, PT ;  /* 0x0000000c0300720b */ /* 0x000fe40003f1d000 */
[----:B------:R-:W-:Y:S02]  /*0ff0*/  SHF.L.U32 R14, R13, R14, RZ ;  /* 0x0000000e0d0e7219 */ /* 0x000fe400000006ff */
[----:B------:R-:W-:Y:S02]  /*1000*/  SEL R12, R15, RZ, P2 ;  /* 0x000000ff0f0c7207 */ /* 0x000fe40001000000 */
[----:B------:R-:W-:Y:S02]  /*1010*/  ISETP.NE.AND P1, PT, R14, RZ, P1 ;  /* 0x000000ff0e00720c */ /* 0x000fe40000f25270 */
[----:B------:R-:W-:Y:S02]  /*1020*/  SHF.R.U32.HI R12, RZ, R12, R13 ;  /* 0x0000000cff0c7219 */ /* 0x000fe4000001160d */
[----:B------:R-:W-:-:S02]  /*1030*/  PLOP3.LUT P0, PT, P0, P1, PT, 0xf8, 0x8f ;  /* 0x00000000008f781c */ /* 0x000fc40000703f70 */
[----:B------:R-:W-:Y:S02]  /*1040*/  SHF.R.U32.HI R14, RZ, 0x1, R12 ;  /* 0x00000001ff0e7819 */ /* 0x000fe4000001160c */
[----:B------:R-:W-:-:S04]  /*1050*/  SEL R3, RZ, 0x1, !P0 ;  /* 0x00000001ff037807 */ /* 0x000fc80004000000 */
[----:B------:R-:W-:-:S04]  /*1060*/  LOP3.LUT R3, R3, 0x1, R14, 0xf8, !PT ;  /* 0x0000000103037812 */ /* 0x000fc800078ef80e */
[----:B------:R-:W-:-:S04]  /*1070*/  LOP3.LUT R3, R3, R12, RZ, 0xc0, !PT ;  /* 0x0000000c03037212 */ /* 0x000fc800078ec0ff */
[----:B------:R-:W-:-:S04]  /*1080*/  IADD3 R3, PT, PT, R14, R3, RZ ;  /* 0x000000030e037210 */ /* 0x000fc80007ffe0ff */
[----:B------:R-:W-:Y:S01]  /*1090*/  LOP3.LUT R0, R3, R0, RZ, 0xfc, !PT ;  /* 0x0000000003007212 */ /* 0x000fe200078efcff */
[----:B------:R-:W-:Y:S06]  /*10a0*/  BRA `(.L_x_218) ;  /* 0x0000000000107947 */ /* 0x000fec0003800000 */
.L_x_217:
[----:B------:R-:W-:-:S04]  /*10b0*/  LOP3.LUT R0, R0, 0x80000000, RZ, 0xc0, !PT ;  /* 0x8000000000007812 */ /* 0x000fc800078ec0ff */
[----:B------:R-:W-:Y:S01]  /*10c0*/  LOP3.LUT R0, R0, 0x7f800000, RZ, 0xfc, !PT ;  /* 0x7f80000000007812 */ /* 0x000fe200078efcff */
[----:B------:R-:W-:Y:S06]  /*10d0*/  BRA `(.L_x_218) ;  /* 0x0000000000047947 */ /* 0x000fec0003800000 */
.L_x_216:
[----:B------:R-:W-:-:S07]  /*10e0*/  LEA R0, R13, R0, 0x17 ;  /* 0x000000000d007211 */ /* 0x000fce00078eb8ff */
.L_x_218:
[----:B------:R-:W-:Y:S05]  /*10f0*/  BSYNC.RECONVERGENT B4 ;  /* 0x0000000000047941 */ /* 0x000fea0003800200 */
.L_x_215:
[----:B------:R-:W-:Y:S05]  /*1100*/  BRA `(.L_x_219) ;  /* 0x0000000000207947 */ /* 0x000fea0003800000 */
.L_x_214:
[----:B------:R-:W-:-:S04]  /*1110*/  LOP3.LUT R0, R3, 0x80000000, R0, 0x48, !PT ;  /* 0x8000000003007812 */ /* 0x000fc800078e4800 */
[----:B------:R-:W-:Y:S01]  /*1120*/  LOP3.LUT R0, R0, 0x7f800000, RZ, 0xfc, !PT ;  /* 0x7f80000000007812 */ /* 0x000fe200078efcff */
[----:B------:R-:W-:Y:S06]  /*1130*/  BRA `(.L_x_219) ;  /* 0x0000000000147947 */ /* 0x000fec0003800000 */
.L_x_213:
[----:B------:R-:W-:Y:S01]  /*1140*/  LOP3.LUT R0, R3, 0x80000000, R0, 0x48, !PT ;  /* 0x8000000003007812 */ /* 0x000fe200078e4800 */
[----:B------:R-:W-:Y:S06]  /*1150*/  BRA `(.L_x_219) ;  /* 0x00000000000c7947 */ /* 0x000fec0003800000 */
.L_x_212:
[----:B------:R-:W0:Y:S01]  /*1160*/  MUFU.RSQ R0, -QNAN ;  /* 0xffc0000000007908 */ /* 0x000e220000001400 */
[----:B------:R-:W-:Y:S05]  /*1170*/  BRA `(.L_x_219) ;  /* 0x0000000000047947 */ /* 0x000fea0003800000 */
.L_x_211:
[----:B------:R-:W-:-:S07]  /*1180*/  FADD.FTZ R0, R0, R3 ;  /* 0x0000000300007221 */ /* 0x000fce0000010000 */
.L_x_219:
[----:B------:R-:W-:Y:S05]  /*1190*/  BSYNC.RECONVERGENT B3 ;  /* 0x0000000000037941 */ /* 0x000fea0003800200 */
.L_x_209:
[----:B------:R-:W-:-:S04]  /*11a0*/  HFMA2 R3, -RZ, RZ, 0, 0 ;  /* 0x00000000ff037431 */ /* 0x000fc800000001ff */
[----:B0-----:R-:W-:Y:S05]  /*11b0*/  RET.REL.NODEC R2 `(_Z18CalculatePotentialP8Particle) ;  /* 0xffffffec02907950 */ /* 0x001fea0003c3ffff */
.L_x_220:
        /* <DEDUP_REMOVED lines=12> */
.L_x_232:


//--------------------- .text._Z22UpdatePositionVelocityP8Particle --------------------------
	.section	.text._Z22UpdatePositionVelocityP8Particle,"ax",@progbits
	.align	128
        .global         _Z22UpdatePositionVelocityP8Particle
        .type           _Z22UpdatePositionVelocityP8Particle,@function
        .size           _Z22UpdatePositionVelocityP8Particle,(.L_x_239 - _Z22UpdatePositionVelocityP8Particle)
        .other          _Z22UpdatePositionVelocityP8Particle,@"STO_CUDA_ENTRY STV_DEFAULT"
_Z22UpdatePositionVelocityP8Particle:
.text._Z22UpdatePositionVelocityP8Particle:
        /* <DEDUP_REMOVED lines=11> */
[----:B------:R-:W2:Y:S04]  /*00b0*/  LDG.E R5, desc[UR4][R2.64+0x40] ;  /* 0x0000400402057981 */ /* 0x000ea8000c1e1900 */
[----:B------:R-:W3:Y:S04]  /*00c0*/  LDG.E R9, desc[UR4][R2.64+0x70] ;  /* 0x0000700402097981 */ /* 0x000ee8000c1e1900 */
[----:B------:R-:W4:Y:S04]  /*00d0*/  LDG.E R4, desc[UR4][R2.64+0x5c] ;  /* 0x00005c0402047981 */ /* 0x000f28000c1e1900 */
[----:B------:R-:W4:Y:S04]  /*00e0*/  LDG.E R7, desc[UR4][R2.64+0x44] ;  /* 0x0000440402077981 */ /* 0x000f28000c1e1900 */
[----:B------:R-:W5:Y:S04]  /*00f0*/  LDG.E R13, desc[UR4][R2.64+0x88] ;  /* 0x00008804020d7981 */ /* 0x000f68000c1e1900 */
        /* <DEDUP_REMOVED lines=16> */
[----:B------:R-:W5:Y:S01]  /*0200*/  LDG.E R6, desc[UR4][R2.64+0x8] ;  /* 0x0000080402067981 */ /* 0x000f62000c1e1900 */
[----:B--2---:R-:W-:-:S03]  /*0210*/  FFMA R0, R0, 2, R5 ;  /* 0x4000000000007823 */ /* 0x004fc60000000005 */
[----:B------:R-:W2:Y:S01]  /*0220*/  LDG.E R5, desc[UR4][R2.64+0xc] ;  /* 0x00000c0402057981 */ /* 0x000ea2000c1e1900 */
[----:B---3--:R-:W-:-:S03]  /*0230*/  FFMA R0, R9, 2, R0 ;  /* 0x4000000009007823 */ /* 0x008fc60000000000 */
[----:B------:R-:W3:Y:S01]  /*0240*/  LDG.E R9, desc[UR4][R2.64+0x94] ;  /* 0x0000940402097981 */ /* 0x000ee2000c1e1900 */
[----:B----4-:R-:W-:-:S03]  /*0250*/  FFMA R4, R4, 2, R7 ;  /* 0x4000000004047823 */ /* 0x010fc60000000007 */
[----:B------:R-:W4:Y:S01]  /*0260*/  LDG.E R7, desc[UR4][R2.64+0x9c] ;  /* 0x00009c0402077981 */ /* 0x000f22000c1e1900 */
[----:B-----5:R-:W-:Y:S01]  /*0270*/  FADD R0, R0, R13 ;  /* 0x0000000d00007221 */ /* 0x020fe20000000000 */
[----:B------:R-:W-:Y:S02]  /*0280*/  FFMA R13, R11, 2, R4 ;  /* 0x400000000b0d7823 */ /* 0x000fe40000000004 */
[----:B------:R-:W5:Y:S01]  /*0290*/  LDG.E R11, desc[UR4][R2.64+0x84] ;  /* 0x00008404020b7981 */ /* 0x000f62000c1e1900 */
[----:B------:R-:W-:-:S03]  /*02a0*/  FFMA R25, R0, 5.0000002374872565269e-05, R15 ;  /* 0x3851b71800197823 */ /* 0x000fc6000000000f */
[----:B------:R-:W4:Y:S04]  /*02b0*/  LDG.E R15, desc[UR4][R2.64+0x78] ;  /* 0x00007804020f7981 */ /* 0x000f28000c1e1900 */
[----:B------:R-:W4:Y:S04]  /*02c0*/  LDG.E R4, desc[UR4][R2.64+0x10] ;  /* 0x0000100402047981 */ /* 0x000f28000c1e1900 */
[----:B------:R-:W4:Y:S01]  /*02d0*/  LDG.E R0, desc[UR4][R2.64+0x14] ;  /* 0x0000140402007981 */ /* 0x000f22000c1e1900 */
[----:B------:R-:W-:Y:S01]  /*02e0*/  FFMA R20, R20, 2, R23 ;  /* 0x4000000014147823 */ /* 0x000fe20000000017 */
[----:B------:R-:W-:Y:S01]  /*02f0*/  FFMA R21, R21, 2, R22 ;  /* 0x4000000015157823 */ /* 0x000fe20000000016 */
[----:B------:R-:W-:Y:S01]  /*0300*/  FFMA R19, R18, 2, R19 ;  /* 0x4000000012137823 */ /* 0x000fe20000000013 */
[----:B------:R-:W-:-:S02]  /*0310*/  FFMA R16, R16, 2, R17 ;  /* 0x4000000010107823 */ /* 0x000fc40000000011 */
[----:B------:R-:W-:Y:S01]  /*0320*/  FFMA R14, R14, 2, R21 ;  /* 0x400000000e0e7823 */ /* 0x000fe20000000015 */
[----:B------:R-:W-:Y:S01]  /*0330*/  FFMA R19, R12, 2, R19 ;  /* 0x400000000c137823 */ /* 0x000fe20000000013 */
[----:B------:R-:W-:-:S03]  /*0340*/  FADD R13, R13, R24 ;  /* 0x000000180d0d7221 */ /* 0x000fc60000000000 */
[----:B------:R-:W-:Y:S01]  /*0350*/  FADD R19, R19, R8 ;  /* 0x0000000813137221 */ /* 0x000fe20000000000 */
[----:B------:R-:W-:Y:S01]  /*0360*/  FFMA R13, R13, 5.0000002374872565269e-05, R26 ;  /* 0x3851b7180d0d7823 */ /* 0x000fe2000000001a */
[----:B------:R-:W-:Y:S04]  /*0370*/  STG.E desc[UR4][R2.64], R25 ;  /* 0x0000001902007986 */ /* 0x000fe8000c101904 */
[----:B------:R-:W-:Y:S01]  /*0380*/  STG.E desc[UR4][R2.64+0x4], R13 ;  /* 0x0000040d02007986 */ /* 0x000fe2000c101904 */
[----:B---3--:R-:W-:-:S04]  /*0390*/  FADD R14, R14, R9 ;  /* 0x000000090e0e7221 */ /* 0x008fc80000000000 */
[----:B--2---:R-:W-:Y:S01]  /*03a0*/  FFMA R5, R14, 5.0000002374872565269e-05, R5 ;  /* 0x3851b7180e057823 */ /* 0x004fe20000000005 */
[----:B-----5:R-:W-:Y:S01]  /*03b0*/  FFMA R16, R11, 2, R16 ;  /* 0x400000000b107823 */ /* 0x020fe20000000010 */
[----:B----4-:R-:W-:-:S03]  /*03c0*/  FFMA R15, R15, 2, R20 ;  /* 0x400000000f0f7823 */ /* 0x010fc60000000014 */
[----:B------:R-:W-:Y:S01]  /*03d0*/  FADD R7, R16, R7 ;  /* 0x0000000710077221 */ /* 0x000fe20000000000 */
[----:B------:R-:W-:Y:S01]  /*03e0*/  FADD R15, R15, R10 ;  /* 0x0000000a0f0f7221 */ /* 0x000fe20000000000 */
[----:B------:R-:W-:-:S03]  /*03f0*/  FFMA R19, R19, 5.0000002374872565269e-05, R4 ;  /* 0x3851b71813137823 */ /* 0x000fc60000000004 */
[----:B------:R-:W-:Y:S01]  /*0400*/  FFMA R15, R15, 5.0000002374872565269e-05, R6 ;  /* 0x3851b7180f0f7823 */ /* 0x000fe20000000006 */
[----:B------:R-:W-:Y:S01]  /*0410*/  FFMA R7, R7, 5.0000002374872565269e-05, R0 ;  /* 0x3851b71807077823 */ /* 0x000fe20000000000 */
[----:B------:R-:W-:Y:S04]  /*0420*/  STG.E desc[UR4][R2.64+0xc], R5 ;  /* 0x00000c0502007986 */ /* 0x000fe8000c101904 */
[----:B------:R-:W-:Y:S04]  /*0430*/  STG.E desc[UR4][R2.64+0x8], R15 ;  /* 0x0000080f02007986 */ /* 0x000fe8000c101904 */
[----:B------:R-:W-:Y:S04]  /*0440*/  STG.E desc[UR4][R2.64+0x10], R19 ;  /* 0x0000101302007986 */ /* 0x000fe8000c101904 */
[----:B------:R-:W-:Y:S01]  /*0450*/  STG.E desc[UR4][R2.64+0x14], R7 ;  /* 0x0000140702007986 */ /* 0x000fe2000c101904 */
[----:B------:R-:W-:Y:S05]  /*0460*/  EXIT ;  /* 0x000000000000794d */ /* 0x000fea0003800000 */
.L_x_221:
        /* <DEDUP_REMOVED lines=9> */
.L_x_239:


//--------------------- .nv.global.init           --------------------------
	.section	.nv.global.init,"aw",@progbits
	.align	4
.nv.global.init:
	.type		kDeltaT,@object
	.size		kDeltaT,(kGravitationalConstant - kDeltaT)
kDeltaT:
        /*0000*/ 	.byte	0x52, 0x49, 0x9d, 0x39
	.type		kGravitationalConstant,@object
	.size		kGravitationalConstant,(.L_1 - kGravitationalConstant)
kGravitationalConstant:
        /*0004*/ 	.byte	0xf8, 0xc4, 0x92, 0x2e
.L_1:


//--------------------- .nv.shared.reserved.0     --------------------------
	.section	.nv.shared.reserved.0,"aw",@nobits
	.weak		__nv_reservedSMEM_offset_0_alias
	.size		__nv_reservedSMEM_offset_0_alias, 0, 64
	.other		__nv_reservedSMEM_offset_0_alias,@"STO_CUDA_RESERVED_SHARED STV_DEFAULT"
__nv_reservedSMEM_offset_0_alias:
	.zero		0
	.zero		64


//--------------------- .nv.global                --------------------------
	.section	.nv.global,"aw",@nobits
	.align	4
.nv.global:
	.type		kDDistance,@object
	.size		kDDistance,(.L_2 - kDDistance)
kDDistance:
	.zero		4
.L_2:


//--------------------- .nv.constant0._Z8DeriveKSILi4EEvP8Particle --------------------------
	.section	.nv.constant0._Z8DeriveKSILi4EEvP8Particle,"a",@progbits
	.sectionflags	@""
	.align	4
.nv.constant0._Z8DeriveKSILi4EEvP8Particle:
	.zero		904


//--------------------- .nv.constant0._Z8DeriveKSILi3EEvP8Particle --------------------------
	.section	.nv.constant0._Z8DeriveKSILi3EEvP8Particle,"a",@progbits
	.sectionflags	@""
	.align	4
.nv.constant0._Z8DeriveKSILi3EEvP8Particle:
	.zero		904


//--------------------- .nv.constant0._Z8DeriveKSILi2EEvP8Particle --------------------------
	.section	.nv.constant0._Z8DeriveKSILi2EEvP8Particle,"a",@progbits
	.sectionflags	@""
	.align	4
.nv.constant0._Z8DeriveKSILi2EEvP8Particle:
	.zero		904


//--------------------- .nv.constant0._Z8DeriveKSILi1EEvP8Particle --------------------------
	.section	.nv.constant0._Z8DeriveKSILi1EEvP8Particle,"a",@progbits
	.sectionflags	@""
	.align	4
.nv.constant0._Z8DeriveKSILi1EEvP8Particle:
	.zero		904


//--------------------- .nv.constant0._Z16CalculateKineticP8Particle --------------------------
	.section	.nv.constant0._Z16CalculateKineticP8Particle,"a",@progbits
	.sectionflags	@""
	.align	4
.nv.constant0._Z16CalculateKineticP8Particle:
	.zero		904


//--------------------- .nv.constant0._Z18CalculatePotentialP8Particle --------------------------
	.section	.nv.constant0._Z18CalculatePotentialP8Particle,"a",@progbits
	.sectionflags	@""
	.align	4
.nv.constant0._Z18CalculatePotentialP8Particle:
	.zero		904


//--------------------- .nv.constant0._Z22UpdatePositionVelocityP8Particle --------------------------
	.section	.nv.constant0._Z22UpdatePositionVelocityP8Particle,"a",@progbits
	.sectionflags	@""
	.align	4
.nv.constant0._Z22UpdatePositionVelocityP8Particle:
	.zero		904


//--------------------- SYMBOLS --------------------------

	.type		.nv.reservedSmem.offset0,@object
	.size		.nv.reservedSmem.offset0,0x4
